//
// Generated by NVIDIA NVVM Compiler
//
// Compiler Build ID: CL-36424714
// Cuda compilation tools, release 13.0, V13.0.88
// Based on NVVM 20.0.0
//

.version 9.0
.target sm_100
.address_size 64

	// .globl	_Z12sgemmKernel2iiiPfS_S_
// _ZZ12sgemmKernel2iiiPfS_S_E7sharedA has been demoted
// _ZZ12sgemmKernel2iiiPfS_S_E7sharedB has been demoted

.visible .entry _Z12sgemmKernel2iiiPfS_S_(
	.param .u32 _Z12sgemmKernel2iiiPfS_S__param_0,
	.param .u32 _Z12sgemmKernel2iiiPfS_S__param_1,
	.param .u32 _Z12sgemmKernel2iiiPfS_S__param_2,
	.param .u64 .ptr .align 1 _Z12sgemmKernel2iiiPfS_S__param_3,
	.param .u64 .ptr .align 1 _Z12sgemmKernel2iiiPfS_S__param_4,
	.param .u64 .ptr .align 1 _Z12sgemmKernel2iiiPfS_S__param_5
)
{
	.reg .pred 	%p<3>;
	.reg .b32 	%r<64>;
	.reg .b32 	%f<907>;
	.reg .b64 	%rd<84>;
	// demoted variable
	.shared .align 4 .b8 _ZZ12sgemmKernel2iiiPfS_S_E7sharedA[4096];
	// demoted variable
	.shared .align 4 .b8 _ZZ12sgemmKernel2iiiPfS_S_E7sharedB[4096];
	ld.param.u32 	%r7, [_Z12sgemmKernel2iiiPfS_S__param_2];
	ld.param.u64 	%rd7, [_Z12sgemmKernel2iiiPfS_S__param_3];
	ld.param.u64 	%rd8, [_Z12sgemmKernel2iiiPfS_S__param_4];
	mov.u32 	%r1, %tid.x;
	mov.u32 	%r8, %ctaid.y;
	shl.b32 	%r2, %r8, 7;
	mov.u32 	%r9, %ctaid.x;
	shl.b32 	%r3, %r9, 7;
	setp.lt.s32 	%p1, %r7, 1;
	mov.f32 	%f843, 0f00000000;
	mov.f32 	%f844, %f843;
	mov.f32 	%f845, %f843;
	mov.f32 	%f846, %f843;
	mov.f32 	%f847, %f843;
	mov.f32 	%f848, %f843;
	mov.f32 	%f849, %f843;
	mov.f32 	%f850, %f843;
	mov.f32 	%f851, %f843;
	mov.f32 	%f852, %f843;
	mov.f32 	%f853, %f843;
	mov.f32 	%f854, %f843;
	mov.f32 	%f855, %f843;
	mov.f32 	%f856, %f843;
	mov.f32 	%f857, %f843;
	mov.f32 	%f858, %f843;
	mov.f32 	%f859, %f843;
	mov.f32 	%f860, %f843;
	mov.f32 	%f861, %f843;
	mov.f32 	%f862, %f843;
	mov.f32 	%f863, %f843;
	mov.f32 	%f864, %f843;
	mov.f32 	%f865, %f843;
	mov.f32 	%f866, %f843;
	mov.f32 	%f867, %f843;
	mov.f32 	%f868, %f843;
	mov.f32 	%f869, %f843;
	mov.f32 	%f870, %f843;
	mov.f32 	%f871, %f843;
	mov.f32 	%f872, %f843;
	mov.f32 	%f873, %f843;
	mov.f32 	%f874, %f843;
	mov.f32 	%f875, %f843;
	mov.f32 	%f876, %f843;
	mov.f32 	%f877, %f843;
	mov.f32 	%f878, %f843;
	mov.f32 	%f879, %f843;
	mov.f32 	%f880, %f843;
	mov.f32 	%f881, %f843;
	mov.f32 	%f882, %f843;
	mov.f32 	%f883, %f843;
	mov.f32 	%f884, %f843;
	mov.f32 	%f885, %f843;
	mov.f32 	%f886, %f843;
	mov.f32 	%f887, %f843;
	mov.f32 	%f888, %f843;
	mov.f32 	%f889, %f843;
	mov.f32 	%f890, %f843;
	mov.f32 	%f891, %f843;
	mov.f32 	%f892, %f843;
	mov.f32 	%f893, %f843;
	mov.f32 	%f894, %f843;
	mov.f32 	%f895, %f843;
	mov.f32 	%f896, %f843;
	mov.f32 	%f897, %f843;
	mov.f32 	%f898, %f843;
	mov.f32 	%f899, %f843;
	mov.f32 	%f900, %f843;
	mov.f32 	%f901, %f843;
	mov.f32 	%f902, %f843;
	mov.f32 	%f903, %f843;
	mov.f32 	%f904, %f843;
	mov.f32 	%f905, %f843;
	mov.f32 	%f906, %f843;
	@%p1 bra 	$L__BB0_3;
	ld.param.u32 	%r61, [_Z12sgemmKernel2iiiPfS_S__param_2];
	ld.param.u32 	%r58, [_Z12sgemmKernel2iiiPfS_S__param_1];
	mul.lo.s32 	%r11, %r61, %r2;
	shr.u32 	%r12, %r1, 5;
	shr.u32 	%r13, %r1, 1;
	shl.b32 	%r14, %r1, 2;
	and.b32  	%r15, %r14, 4;
	mad.lo.s32 	%r16, %r61, %r13, %r15;
	and.b32  	%r17, %r14, 124;
	mad.lo.s32 	%r18, %r58, %r12, %r17;
	mul.wide.u32 	%rd10, %r11, 4;
	mul.wide.u32 	%rd11, %r16, 4;
	add.s64 	%rd12, %rd10, %rd11;
	cvta.to.global.u64 	%rd13, %rd7;
	add.s64 	%rd83, %rd13, %rd12;
	mul.wide.s32 	%rd14, %r18, 4;
	mul.wide.u32 	%rd15, %r3, 4;
	add.s64 	%rd16, %rd14, %rd15;
	cvta.to.global.u64 	%rd17, %rd8;
	add.s64 	%rd82, %rd17, %rd16;
	mov.b32 	%r63, 0;
	mov.f32 	%f843, 0f00000000;
	mov.u32 	%r20, _ZZ12sgemmKernel2iiiPfS_S_E7sharedA;
$L__BB0_2:
	ld.param.u32 	%r62, [_Z12sgemmKernel2iiiPfS_S__param_2];
	ld.param.u32 	%r59, [_Z12sgemmKernel2iiiPfS_S__param_1];
	ld.global.nc.v4.f32 	{%f195, %f196, %f197, %f198}, [%rd83];
	shl.b32 	%r21, %r1, 4;
	add.s32 	%r22, %r20, %r21;
	st.shared.v4.f32 	[%r22], {%f195, %f196, %f197, %f198};
	ld.global.nc.v4.f32 	{%f199, %f200, %f201, %f202}, [%rd82];
	mov.u32 	%r23, _ZZ12sgemmKernel2iiiPfS_S_E7sharedB;
	add.s32 	%r24, %r23, %r21;
	st.shared.v4.f32 	[%r24], {%f199, %f200, %f201, %f202};
	bar.sync 	0;
	and.b32  	%r25, %r21, 16128;
	add.s32 	%r26, %r20, %r25;
	ld.shared.f32 	%f203, [%r26];
	ld.shared.f32 	%f204, [%r26+32];
	ld.shared.f32 	%f205, [%r26+64];
	ld.shared.f32 	%f206, [%r26+96];
	ld.shared.f32 	%f207, [%r26+128];
	ld.shared.f32 	%f208, [%r26+160];
	ld.shared.f32 	%f209, [%r26+192];
	ld.shared.f32 	%f210, [%r26+224];
	shl.b32 	%r27, %r1, 5;
	and.b32  	%r28, %r27, 480;
	add.s32 	%r29, %r23, %r28;
	ld.shared.f32 	%f211, [%r29];
	ld.shared.f32 	%f212, [%r29+4];
	ld.shared.f32 	%f213, [%r29+8];
	ld.shared.f32 	%f214, [%r29+12];
	ld.shared.f32 	%f215, [%r29+16];
	ld.shared.f32 	%f216, [%r29+20];
	ld.shared.f32 	%f217, [%r29+24];
	ld.shared.f32 	%f218, [%r29+28];
	fma.rn.f32 	%f219, %f203, %f211, %f906;
	fma.rn.f32 	%f220, %f203, %f212, %f905;
	fma.rn.f32 	%f221, %f203, %f213, %f904;
	fma.rn.f32 	%f222, %f203, %f214, %f903;
	fma.rn.f32 	%f223, %f203, %f215, %f902;
	fma.rn.f32 	%f224, %f203, %f216, %f901;
	fma.rn.f32 	%f225, %f203, %f217, %f900;
	fma.rn.f32 	%f226, %f203, %f218, %f899;
	fma.rn.f32 	%f227, %f204, %f211, %f898;
	fma.rn.f32 	%f228, %f204, %f212, %f897;
	fma.rn.f32 	%f229, %f204, %f213, %f896;
	fma.rn.f32 	%f230, %f204, %f214, %f895;
	fma.rn.f32 	%f231, %f204, %f215, %f894;
	fma.rn.f32 	%f232, %f204, %f216, %f893;
	fma.rn.f32 	%f233, %f204, %f217, %f892;
	fma.rn.f32 	%f234, %f204, %f218, %f891;
	fma.rn.f32 	%f235, %f205, %f211, %f890;
	fma.rn.f32 	%f236, %f205, %f212, %f889;
	fma.rn.f32 	%f237, %f205, %f213, %f888;
	fma.rn.f32 	%f238, %f205, %f214, %f887;
	fma.rn.f32 	%f239, %f205, %f215, %f886;
	fma.rn.f32 	%f240, %f205, %f216, %f885;
	fma.rn.f32 	%f241, %f205, %f217, %f884;
	fma.rn.f32 	%f242, %f205, %f218, %f883;
	fma.rn.f32 	%f243, %f206, %f211, %f882;
	fma.rn.f32 	%f244, %f206, %f212, %f881;
	fma.rn.f32 	%f245, %f206, %f213, %f880;
	fma.rn.f32 	%f246, %f206, %f214, %f879;
	fma.rn.f32 	%f247, %f206, %f215, %f878;
	fma.rn.f32 	%f248, %f206, %f216, %f877;
	fma.rn.f32 	%f249, %f206, %f217, %f876;
	fma.rn.f32 	%f250, %f206, %f218, %f875;
	fma.rn.f32 	%f251, %f207, %f211, %f874;
	fma.rn.f32 	%f252, %f207, %f212, %f873;
	fma.rn.f32 	%f253, %f207, %f213, %f872;
	fma.rn.f32 	%f254, %f207, %f214, %f871;
	fma.rn.f32 	%f255, %f207, %f215, %f870;
	fma.rn.f32 	%f256, %f207, %f216, %f869;
	fma.rn.f32 	%f257, %f207, %f217, %f868;
	fma.rn.f32 	%f258, %f207, %f218, %f867;
	fma.rn.f32 	%f259, %f208, %f211, %f866;
	fma.rn.f32 	%f260, %f208, %f212, %f865;
	fma.rn.f32 	%f261, %f208, %f213, %f864;
	fma.rn.f32 	%f262, %f208, %f214, %f863;
	fma.rn.f32 	%f263, %f208, %f215, %f862;
	fma.rn.f32 	%f264, %f208, %f216, %f861;
	fma.rn.f32 	%f265, %f208, %f217, %f860;
	fma.rn.f32 	%f266, %f208, %f218, %f859;
	fma.rn.f32 	%f267, %f209, %f211, %f858;
	fma.rn.f32 	%f268, %f209, %f212, %f857;
	fma.rn.f32 	%f269, %f209, %f213, %f856;
	fma.rn.f32 	%f270, %f209, %f214, %f855;
	fma.rn.f32 	%f271, %f209, %f215, %f854;
	fma.rn.f32 	%f272, %f209, %f216, %f853;
	fma.rn.f32 	%f273, %f209, %f217, %f852;
	fma.rn.f32 	%f274, %f209, %f218, %f851;
	fma.rn.f32 	%f275, %f210, %f211, %f850;
	fma.rn.f32 	%f276, %f210, %f212, %f849;
	fma.rn.f32 	%f277, %f210, %f213, %f848;
	fma.rn.f32 	%f278, %f210, %f214, %f847;
	fma.rn.f32 	%f279, %f210, %f215, %f846;
	fma.rn.f32 	%f280, %f210, %f216, %f845;
	fma.rn.f32 	%f281, %f210, %f217, %f844;
	fma.rn.f32 	%f282, %f210, %f218, %f843;
	ld.shared.f32 	%f283, [%r26+4];
	ld.shared.f32 	%f284, [%r26+36];
	ld.shared.f32 	%f285, [%r26+68];
	ld.shared.f32 	%f286, [%r26+100];
	ld.shared.f32 	%f287, [%r26+132];
	ld.shared.f32 	%f288, [%r26+164];
	ld.shared.f32 	%f289, [%r26+196];
	ld.shared.f32 	%f290, [%r26+228];
	ld.shared.f32 	%f291, [%r29+512];
	ld.shared.f32 	%f292, [%r29+516];
	ld.shared.f32 	%f293, [%r29+520];
	ld.shared.f32 	%f294, [%r29+524];
	ld.shared.f32 	%f295, [%r29+528];
	ld.shared.f32 	%f296, [%r29+532];
	ld.shared.f32 	%f297, [%r29+536];
	ld.shared.f32 	%f298, [%r29+540];
	fma.rn.f32 	%f299, %f283, %f291, %f219;
	fma.rn.f32 	%f300, %f283, %f292, %f220;
	fma.rn.f32 	%f301, %f283, %f293, %f221;
	fma.rn.f32 	%f302, %f283, %f294, %f222;
	fma.rn.f32 	%f303, %f283, %f295, %f223;
	fma.rn.f32 	%f304, %f283, %f296, %f224;
	fma.rn.f32 	%f305, %f283, %f297, %f225;
	fma.rn.f32 	%f306, %f283, %f298, %f226;
	fma.rn.f32 	%f307, %f284, %f291, %f227;
	fma.rn.f32 	%f308, %f284, %f292, %f228;
	fma.rn.f32 	%f309, %f284, %f293, %f229;
	fma.rn.f32 	%f310, %f284, %f294, %f230;
	fma.rn.f32 	%f311, %f284, %f295, %f231;
	fma.rn.f32 	%f312, %f284, %f296, %f232;
	fma.rn.f32 	%f313, %f284, %f297, %f233;
	fma.rn.f32 	%f314, %f284, %f298, %f234;
	fma.rn.f32 	%f315, %f285, %f291, %f235;
	fma.rn.f32 	%f316, %f285, %f292, %f236;
	fma.rn.f32 	%f317, %f285, %f293, %f237;
	fma.rn.f32 	%f318, %f285, %f294, %f238;
	fma.rn.f32 	%f319, %f285, %f295, %f239;
	fma.rn.f32 	%f320, %f285, %f296, %f240;
	fma.rn.f32 	%f321, %f285, %f297, %f241;
	fma.rn.f32 	%f322, %f285, %f298, %f242;
	fma.rn.f32 	%f323, %f286, %f291, %f243;
	fma.rn.f32 	%f324, %f286, %f292, %f244;
	fma.rn.f32 	%f325, %f286, %f293, %f245;
	fma.rn.f32 	%f326, %f286, %f294, %f246;
	fma.rn.f32 	%f327, %f286, %f295, %f247;
	fma.rn.f32 	%f328, %f286, %f296, %f248;
	fma.rn.f32 	%f329, %f286, %f297, %f249;
	fma.rn.f32 	%f330, %f286, %f298, %f250;
	fma.rn.f32 	%f331, %f287, %f291, %f251;
	fma.rn.f32 	%f332, %f287, %f292, %f252;
	fma.rn.f32 	%f333, %f287, %f293, %f253;
	fma.rn.f32 	%f334, %f287, %f294, %f254;
	fma.rn.f32 	%f335, %f287, %f295, %f255;
	fma.rn.f32 	%f336, %f287, %f296, %f256;
	fma.rn.f32 	%f337, %f287, %f297, %f257;
	fma.rn.f32 	%f338, %f287, %f298, %f258;
	fma.rn.f32 	%f339, %f288, %f291, %f259;
	fma.rn.f32 	%f340, %f288, %f292, %f260;
	fma.rn.f32 	%f341, %f288, %f293, %f261;
	fma.rn.f32 	%f342, %f288, %f294, %f262;
	fma.rn.f32 	%f343, %f288, %f295, %f263;
	fma.rn.f32 	%f344, %f288, %f296, %f264;
	fma.rn.f32 	%f345, %f288, %f297, %f265;
	fma.rn.f32 	%f346, %f288, %f298, %f266;
	fma.rn.f32 	%f347, %f289, %f291, %f267;
	fma.rn.f32 	%f348, %f289, %f292, %f268;
	fma.rn.f32 	%f349, %f289, %f293, %f269;
	fma.rn.f32 	%f350, %f289, %f294, %f270;
	fma.rn.f32 	%f351, %f289, %f295, %f271;
	fma.rn.f32 	%f352, %f289, %f296, %f272;
	fma.rn.f32 	%f353, %f289, %f297, %f273;
	fma.rn.f32 	%f354, %f289, %f298, %f274;
	fma.rn.f32 	%f355, %f290, %f291, %f275;
	fma.rn.f32 	%f356, %f290, %f292, %f276;
	fma.rn.f32 	%f357, %f290, %f293, %f277;
	fma.rn.f32 	%f358, %f290, %f294, %f278;
	fma.rn.f32 	%f359, %f290, %f295, %f279;
	fma.rn.f32 	%f360, %f290, %f296, %f280;
	fma.rn.f32 	%f361, %f290, %f297, %f281;
	fma.rn.f32 	%f362, %f290, %f298, %f282;
	ld.shared.f32 	%f363, [%r26+8];
	ld.shared.f32 	%f364, [%r26+40];
	ld.shared.f32 	%f365, [%r26+72];
	ld.shared.f32 	%f366, [%r26+104];
	ld.shared.f32 	%f367, [%r26+136];
	ld.shared.f32 	%f368, [%r26+168];
	ld.shared.f32 	%f369, [%r26+200];
	ld.shared.f32 	%f370, [%r26+232];
	ld.shared.f32 	%f371, [%r29+1024];
	ld.shared.f32 	%f372, [%r29+1028];
	ld.shared.f32 	%f373, [%r29+1032];
	ld.shared.f32 	%f374, [%r29+1036];
	ld.shared.f32 	%f375, [%r29+1040];
	ld.shared.f32 	%f376, [%r29+1044];
	ld.shared.f32 	%f377, [%r29+1048];
	ld.shared.f32 	%f378, [%r29+1052];
	fma.rn.f32 	%f379, %f363, %f371, %f299;
	fma.rn.f32 	%f380, %f363, %f372, %f300;
	fma.rn.f32 	%f381, %f363, %f373, %f301;
	fma.rn.f32 	%f382, %f363, %f374, %f302;
	fma.rn.f32 	%f383, %f363, %f375, %f303;
	fma.rn.f32 	%f384, %f363, %f376, %f304;
	fma.rn.f32 	%f385, %f363, %f377, %f305;
	fma.rn.f32 	%f386, %f363, %f378, %f306;
	fma.rn.f32 	%f387, %f364, %f371, %f307;
	fma.rn.f32 	%f388, %f364, %f372, %f308;
	fma.rn.f32 	%f389, %f364, %f373, %f309;
	fma.rn.f32 	%f390, %f364, %f374, %f310;
	fma.rn.f32 	%f391, %f364, %f375, %f311;
	fma.rn.f32 	%f392, %f364, %f376, %f312;
	fma.rn.f32 	%f393, %f364, %f377, %f313;
	fma.rn.f32 	%f394, %f364, %f378, %f314;
	fma.rn.f32 	%f395, %f365, %f371, %f315;
	fma.rn.f32 	%f396, %f365, %f372, %f316;
	fma.rn.f32 	%f397, %f365, %f373, %f317;
	fma.rn.f32 	%f398, %f365, %f374, %f318;
	fma.rn.f32 	%f399, %f365, %f375, %f319;
	fma.rn.f32 	%f400, %f365, %f376, %f320;
	fma.rn.f32 	%f401, %f365, %f377, %f321;
	fma.rn.f32 	%f402, %f365, %f378, %f322;
	fma.rn.f32 	%f403, %f366, %f371, %f323;
	fma.rn.f32 	%f404, %f366, %f372, %f324;
	fma.rn.f32 	%f405, %f366, %f373, %f325;
	fma.rn.f32 	%f406, %f366, %f374, %f326;
	fma.rn.f32 	%f407, %f366, %f375, %f327;
	fma.rn.f32 	%f408, %f366, %f376, %f328;
	fma.rn.f32 	%f409, %f366, %f377, %f329;
	fma.rn.f32 	%f410, %f366, %f378, %f330;
	fma.rn.f32 	%f411, %f367, %f371, %f331;
	fma.rn.f32 	%f412, %f367, %f372, %f332;
	fma.rn.f32 	%f413, %f367, %f373, %f333;
	fma.rn.f32 	%f414, %f367, %f374, %f334;
	fma.rn.f32 	%f415, %f367, %f375, %f335;
	fma.rn.f32 	%f416, %f367, %f376, %f336;
	fma.rn.f32 	%f417, %f367, %f377, %f337;
	fma.rn.f32 	%f418, %f367, %f378, %f338;
	fma.rn.f32 	%f419, %f368, %f371, %f339;
	fma.rn.f32 	%f420, %f368, %f372, %f340;
	fma.rn.f32 	%f421, %f368, %f373, %f341;
	fma.rn.f32 	%f422, %f368, %f374, %f342;
	fma.rn.f32 	%f423, %f368, %f375, %f343;
	fma.rn.f32 	%f424, %f368, %f376, %f344;
	fma.rn.f32 	%f425, %f368, %f377, %f345;
	fma.rn.f32 	%f426, %f368, %f378, %f346;
	fma.rn.f32 	%f427, %f369, %f371, %f347;
	fma.rn.f32 	%f428, %f369, %f372, %f348;
	fma.rn.f32 	%f429, %f369, %f373, %f349;
	fma.rn.f32 	%f430, %f369, %f374, %f350;
	fma.rn.f32 	%f431, %f369, %f375, %f351;
	fma.rn.f32 	%f432, %f369, %f376, %f352;
	fma.rn.f32 	%f433, %f369, %f377, %f353;
	fma.rn.f32 	%f434, %f369, %f378, %f354;
	fma.rn.f32 	%f435, %f370, %f371, %f355;
	fma.rn.f32 	%f436, %f370, %f372, %f356;
	fma.rn.f32 	%f437, %f370, %f373, %f357;
	fma.rn.f32 	%f438, %f370, %f374, %f358;
	fma.rn.f32 	%f439, %f370, %f375, %f359;
	fma.rn.f32 	%f440, %f370, %f376, %f360;
	fma.rn.f32 	%f441, %f370, %f377, %f361;
	fma.rn.f32 	%f442, %f370, %f378, %f362;
	ld.shared.f32 	%f443, [%r26+12];
	ld.shared.f32 	%f444, [%r26+44];
	ld.shared.f32 	%f445, [%r26+76];
	ld.shared.f32 	%f446, [%r26+108];
	ld.shared.f32 	%f447, [%r26+140];
	ld.shared.f32 	%f448, [%r26+172];
	ld.shared.f32 	%f449, [%r26+204];
	ld.shared.f32 	%f450, [%r26+236];
	ld.shared.f32 	%f451, [%r29+1536];
	ld.shared.f32 	%f452, [%r29+1540];
	ld.shared.f32 	%f453, [%r29+1544];
	ld.shared.f32 	%f454, [%r29+1548];
	ld.shared.f32 	%f455, [%r29+1552];
	ld.shared.f32 	%f456, [%r29+1556];
	ld.shared.f32 	%f457, [%r29+1560];
	ld.shared.f32 	%f458, [%r29+1564];
	fma.rn.f32 	%f459, %f443, %f451, %f379;
	fma.rn.f32 	%f460, %f443, %f452, %f380;
	fma.rn.f32 	%f461, %f443, %f453, %f381;
	fma.rn.f32 	%f462, %f443, %f454, %f382;
	fma.rn.f32 	%f463, %f443, %f455, %f383;
	fma.rn.f32 	%f464, %f443, %f456, %f384;
	fma.rn.f32 	%f465, %f443, %f457, %f385;
	fma.rn.f32 	%f466, %f443, %f458, %f386;
	fma.rn.f32 	%f467, %f444, %f451, %f387;
	fma.rn.f32 	%f468, %f444, %f452, %f388;
	fma.rn.f32 	%f469, %f444, %f453, %f389;
	fma.rn.f32 	%f470, %f444, %f454, %f390;
	fma.rn.f32 	%f471, %f444, %f455, %f391;
	fma.rn.f32 	%f472, %f444, %f456, %f392;
	fma.rn.f32 	%f473, %f444, %f457, %f393;
	fma.rn.f32 	%f474, %f444, %f458, %f394;
	fma.rn.f32 	%f475, %f445, %f451, %f395;
	fma.rn.f32 	%f476, %f445, %f452, %f396;
	fma.rn.f32 	%f477, %f445, %f453, %f397;
	fma.rn.f32 	%f478, %f445, %f454, %f398;
	fma.rn.f32 	%f479, %f445, %f455, %f399;
	fma.rn.f32 	%f480, %f445, %f456, %f400;
	fma.rn.f32 	%f481, %f445, %f457, %f401;
	fma.rn.f32 	%f482, %f445, %f458, %f402;
	fma.rn.f32 	%f483, %f446, %f451, %f403;
	fma.rn.f32 	%f484, %f446, %f452, %f404;
	fma.rn.f32 	%f485, %f446, %f453, %f405;
	fma.rn.f32 	%f486, %f446, %f454, %f406;
	fma.rn.f32 	%f487, %f446, %f455, %f407;
	fma.rn.f32 	%f488, %f446, %f456, %f408;
	fma.rn.f32 	%f489, %f446, %f457, %f409;
	fma.rn.f32 	%f490, %f446, %f458, %f410;
	fma.rn.f32 	%f491, %f447, %f451, %f411;
	fma.rn.f32 	%f492, %f447, %f452, %f412;
	fma.rn.f32 	%f493, %f447, %f453, %f413;
	fma.rn.f32 	%f494, %f447, %f454, %f414;
	fma.rn.f32 	%f495, %f447, %f455, %f415;
	fma.rn.f32 	%f496, %f447, %f456, %f416;
	fma.rn.f32 	%f497, %f447, %f457, %f417;
	fma.rn.f32 	%f498, %f447, %f458, %f418;
	fma.rn.f32 	%f499, %f448, %f451, %f419;
	fma.rn.f32 	%f500, %f448, %f452, %f420;
	fma.rn.f32 	%f501, %f448, %f453, %f421;
	fma.rn.f32 	%f502, %f448, %f454, %f422;
	fma.rn.f32 	%f503, %f448, %f455, %f423;
	fma.rn.f32 	%f504, %f448, %f456, %f424;
	fma.rn.f32 	%f505, %f448, %f457, %f425;
	fma.rn.f32 	%f506, %f448, %f458, %f426;
	fma.rn.f32 	%f507, %f449, %f451, %f427;
	fma.rn.f32 	%f508, %f449, %f452, %f428;
	fma.rn.f32 	%f509, %f449, %f453, %f429;
	fma.rn.f32 	%f510, %f449, %f454, %f430;
	fma.rn.f32 	%f511, %f449, %f455, %f431;
	fma.rn.f32 	%f512, %f449, %f456, %f432;
	fma.rn.f32 	%f513, %f449, %f457, %f433;
	fma.rn.f32 	%f514, %f449, %f458, %f434;
	fma.rn.f32 	%f515, %f450, %f451, %f435;
	fma.rn.f32 	%f516, %f450, %f452, %f436;
	fma.rn.f32 	%f517, %f450, %f453, %f437;
	fma.rn.f32 	%f518, %f450, %f454, %f438;
	fma.rn.f32 	%f519, %f450, %f455, %f439;
	fma.rn.f32 	%f520, %f450, %f456, %f440;
	fma.rn.f32 	%f521, %f450, %f457, %f441;
	fma.rn.f32 	%f522, %f450, %f458, %f442;
	ld.shared.f32 	%f523, [%r26+16];
	ld.shared.f32 	%f524, [%r26+48];
	ld.shared.f32 	%f525, [%r26+80];
	ld.shared.f32 	%f526, [%r26+112];
	ld.shared.f32 	%f527, [%r26+144];
	ld.shared.f32 	%f528, [%r26+176];
	ld.shared.f32 	%f529, [%r26+208];
	ld.shared.f32 	%f530, [%r26+240];
	ld.shared.f32 	%f531, [%r29+2048];
	ld.shared.f32 	%f532, [%r29+2052];
	ld.shared.f32 	%f533, [%r29+2056];
	ld.shared.f32 	%f534, [%r29+2060];
	ld.shared.f32 	%f535, [%r29+2064];
	ld.shared.f32 	%f536, [%r29+2068];
	ld.shared.f32 	%f537, [%r29+2072];
	ld.shared.f32 	%f538, [%r29+2076];
	fma.rn.f32 	%f539, %f523, %f531, %f459;
	fma.rn.f32 	%f540, %f523, %f532, %f460;
	fma.rn.f32 	%f541, %f523, %f533, %f461;
	fma.rn.f32 	%f542, %f523, %f534, %f462;
	fma.rn.f32 	%f543, %f523, %f535, %f463;
	fma.rn.f32 	%f544, %f523, %f536, %f464;
	fma.rn.f32 	%f545, %f523, %f537, %f465;
	fma.rn.f32 	%f546, %f523, %f538, %f466;
	fma.rn.f32 	%f547, %f524, %f531, %f467;
	fma.rn.f32 	%f548, %f524, %f532, %f468;
	fma.rn.f32 	%f549, %f524, %f533, %f469;
	fma.rn.f32 	%f550, %f524, %f534, %f470;
	fma.rn.f32 	%f551, %f524, %f535, %f471;
	fma.rn.f32 	%f552, %f524, %f536, %f472;
	fma.rn.f32 	%f553, %f524, %f537, %f473;
	fma.rn.f32 	%f554, %f524, %f538, %f474;
	fma.rn.f32 	%f555, %f525, %f531, %f475;
	fma.rn.f32 	%f556, %f525, %f532, %f476;
	fma.rn.f32 	%f557, %f525, %f533, %f477;
	fma.rn.f32 	%f558, %f525, %f534, %f478;
	fma.rn.f32 	%f559, %f525, %f535, %f479;
	fma.rn.f32 	%f560, %f525, %f536, %f480;
	fma.rn.f32 	%f561, %f525, %f537, %f481;
	fma.rn.f32 	%f562, %f525, %f538, %f482;
	fma.rn.f32 	%f563, %f526, %f531, %f483;
	fma.rn.f32 	%f564, %f526, %f532, %f484;
	fma.rn.f32 	%f565, %f526, %f533, %f485;
	fma.rn.f32 	%f566, %f526, %f534, %f486;
	fma.rn.f32 	%f567, %f526, %f535, %f487;
	fma.rn.f32 	%f568, %f526, %f536, %f488;
	fma.rn.f32 	%f569, %f526, %f537, %f489;
	fma.rn.f32 	%f570, %f526, %f538, %f490;
	fma.rn.f32 	%f571, %f527, %f531, %f491;
	fma.rn.f32 	%f572, %f527, %f532, %f492;
	fma.rn.f32 	%f573, %f527, %f533, %f493;
	fma.rn.f32 	%f574, %f527, %f534, %f494;
	fma.rn.f32 	%f575, %f527, %f535, %f495;
	fma.rn.f32 	%f576, %f527, %f536, %f496;
	fma.rn.f32 	%f577, %f527, %f537, %f497;
	fma.rn.f32 	%f578, %f527, %f538, %f498;
	fma.rn.f32 	%f579, %f528, %f531, %f499;
	fma.rn.f32 	%f580, %f528, %f532, %f500;
	fma.rn.f32 	%f581, %f528, %f533, %f501;
	fma.rn.f32 	%f582, %f528, %f534, %f502;
	fma.rn.f32 	%f583, %f528, %f535, %f503;
	fma.rn.f32 	%f584, %f528, %f536, %f504;
	fma.rn.f32 	%f585, %f528, %f537, %f505;
	fma.rn.f32 	%f586, %f528, %f538, %f506;
	fma.rn.f32 	%f587, %f529, %f531, %f507;
	fma.rn.f32 	%f588, %f529, %f532, %f508;
	fma.rn.f32 	%f589, %f529, %f533, %f509;
	fma.rn.f32 	%f590, %f529, %f534, %f510;
	fma.rn.f32 	%f591, %f529, %f535, %f511;
	fma.rn.f32 	%f592, %f529, %f536, %f512;
	fma.rn.f32 	%f593, %f529, %f537, %f513;
	fma.rn.f32 	%f594, %f529, %f538, %f514;
	fma.rn.f32 	%f595, %f530, %f531, %f515;
	fma.rn.f32 	%f596, %f530, %f532, %f516;
	fma.rn.f32 	%f597, %f530, %f533, %f517;
	fma.rn.f32 	%f598, %f530, %f534, %f518;
	fma.rn.f32 	%f599, %f530, %f535, %f519;
	fma.rn.f32 	%f600, %f530, %f536, %f520;
	fma.rn.f32 	%f601, %f530, %f537, %f521;
	fma.rn.f32 	%f602, %f530, %f538, %f522;
	ld.shared.f32 	%f603, [%r26+20];
	ld.shared.f32 	%f604, [%r26+52];
	ld.shared.f32 	%f605, [%r26+84];
	ld.shared.f32 	%f606, [%r26+116];
	ld.shared.f32 	%f607, [%r26+148];
	ld.shared.f32 	%f608, [%r26+180];
	ld.shared.f32 	%f609, [%r26+212];
	ld.shared.f32 	%f610, [%r26+244];
	ld.shared.f32 	%f611, [%r29+2560];
	ld.shared.f32 	%f612, [%r29+2564];
	ld.shared.f32 	%f613, [%r29+2568];
	ld.shared.f32 	%f614, [%r29+2572];
	ld.shared.f32 	%f615, [%r29+2576];
	ld.shared.f32 	%f616, [%r29+2580];
	ld.shared.f32 	%f617, [%r29+2584];
	ld.shared.f32 	%f618, [%r29+2588];
	fma.rn.f32 	%f619, %f603, %f611, %f539;
	fma.rn.f32 	%f620, %f603, %f612, %f540;
	fma.rn.f32 	%f621, %f603, %f613, %f541;
	fma.rn.f32 	%f622, %f603, %f614, %f542;
	fma.rn.f32 	%f623, %f603, %f615, %f543;
	fma.rn.f32 	%f624, %f603, %f616, %f544;
	fma.rn.f32 	%f625, %f603, %f617, %f545;
	fma.rn.f32 	%f626, %f603, %f618, %f546;
	fma.rn.f32 	%f627, %f604, %f611, %f547;
	fma.rn.f32 	%f628, %f604, %f612, %f548;
	fma.rn.f32 	%f629, %f604, %f613, %f549;
	fma.rn.f32 	%f630, %f604, %f614, %f550;
	fma.rn.f32 	%f631, %f604, %f615, %f551;
	fma.rn.f32 	%f632, %f604, %f616, %f552;
	fma.rn.f32 	%f633, %f604, %f617, %f553;
	fma.rn.f32 	%f634, %f604, %f618, %f554;
	fma.rn.f32 	%f635, %f605, %f611, %f555;
	fma.rn.f32 	%f636, %f605, %f612, %f556;
	fma.rn.f32 	%f637, %f605, %f613, %f557;
	fma.rn.f32 	%f638, %f605, %f614, %f558;
	fma.rn.f32 	%f639, %f605, %f615, %f559;
	fma.rn.f32 	%f640, %f605, %f616, %f560;
	fma.rn.f32 	%f641, %f605, %f617, %f561;
	fma.rn.f32 	%f642, %f605, %f618, %f562;
	fma.rn.f32 	%f643, %f606, %f611, %f563;
	fma.rn.f32 	%f644, %f606, %f612, %f564;
	fma.rn.f32 	%f645, %f606, %f613, %f565;
	fma.rn.f32 	%f646, %f606, %f614, %f566;
	fma.rn.f32 	%f647, %f606, %f615, %f567;
	fma.rn.f32 	%f648, %f606, %f616, %f568;
	fma.rn.f32 	%f649, %f606, %f617, %f569;
	fma.rn.f32 	%f650, %f606, %f618, %f570;
	fma.rn.f32 	%f651, %f607, %f611, %f571;
	fma.rn.f32 	%f652, %f607, %f612, %f572;
	fma.rn.f32 	%f653, %f607, %f613, %f573;
	fma.rn.f32 	%f654, %f607, %f614, %f574;
	fma.rn.f32 	%f655, %f607, %f615, %f575;
	fma.rn.f32 	%f656, %f607, %f616, %f576;
	fma.rn.f32 	%f657, %f607, %f617, %f577;
	fma.rn.f32 	%f658, %f607, %f618, %f578;
	fma.rn.f32 	%f659, %f608, %f611, %f579;
	fma.rn.f32 	%f660, %f608, %f612, %f580;
	fma.rn.f32 	%f661, %f608, %f613, %f581;
	fma.rn.f32 	%f662, %f608, %f614, %f582;
	fma.rn.f32 	%f663, %f608, %f615, %f583;
	fma.rn.f32 	%f664, %f608, %f616, %f584;
	fma.rn.f32 	%f665, %f608, %f617, %f585;
	fma.rn.f32 	%f666, %f608, %f618, %f586;
	fma.rn.f32 	%f667, %f609, %f611, %f587;
	fma.rn.f32 	%f668, %f609, %f612, %f588;
	fma.rn.f32 	%f669, %f609, %f613, %f589;
	fma.rn.f32 	%f670, %f609, %f614, %f590;
	fma.rn.f32 	%f671, %f609, %f615, %f591;
	fma.rn.f32 	%f672, %f609, %f616, %f592;
	fma.rn.f32 	%f673, %f609, %f617, %f593;
	fma.rn.f32 	%f674, %f609, %f618, %f594;
	fma.rn.f32 	%f675, %f610, %f611, %f595;
	fma.rn.f32 	%f676, %f610, %f612, %f596;
	fma.rn.f32 	%f677, %f610, %f613, %f597;
	fma.rn.f32 	%f678, %f610, %f614, %f598;
	fma.rn.f32 	%f679, %f610, %f615, %f599;
	fma.rn.f32 	%f680, %f610, %f616, %f600;
	fma.rn.f32 	%f681, %f610, %f617, %f601;
	fma.rn.f32 	%f682, %f610, %f618, %f602;
	ld.shared.f32 	%f683, [%r26+24];
	ld.shared.f32 	%f684, [%r26+56];
	ld.shared.f32 	%f685, [%r26+88];
	ld.shared.f32 	%f686, [%r26+120];
	ld.shared.f32 	%f687, [%r26+152];
	ld.shared.f32 	%f688, [%r26+184];
	ld.shared.f32 	%f689, [%r26+216];
	ld.shared.f32 	%f690, [%r26+248];
	ld.shared.f32 	%f691, [%r29+3072];
	ld.shared.f32 	%f692, [%r29+3076];
	ld.shared.f32 	%f693, [%r29+3080];
	ld.shared.f32 	%f694, [%r29+3084];
	ld.shared.f32 	%f695, [%r29+3088];
	ld.shared.f32 	%f696, [%r29+3092];
	ld.shared.f32 	%f697, [%r29+3096];
	ld.shared.f32 	%f698, [%r29+3100];
	fma.rn.f32 	%f699, %f683, %f691, %f619;
	fma.rn.f32 	%f700, %f683, %f692, %f620;
	fma.rn.f32 	%f701, %f683, %f693, %f621;
	fma.rn.f32 	%f702, %f683, %f694, %f622;
	fma.rn.f32 	%f703, %f683, %f695, %f623;
	fma.rn.f32 	%f704, %f683, %f696, %f624;
	fma.rn.f32 	%f705, %f683, %f697, %f625;
	fma.rn.f32 	%f706, %f683, %f698, %f626;
	fma.rn.f32 	%f707, %f684, %f691, %f627;
	fma.rn.f32 	%f708, %f684, %f692, %f628;
	fma.rn.f32 	%f709, %f684, %f693, %f629;
	fma.rn.f32 	%f710, %f684, %f694, %f630;
	fma.rn.f32 	%f711, %f684, %f695, %f631;
	fma.rn.f32 	%f712, %f684, %f696, %f632;
	fma.rn.f32 	%f713, %f684, %f697, %f633;
	fma.rn.f32 	%f714, %f684, %f698, %f634;
	fma.rn.f32 	%f715, %f685, %f691, %f635;
	fma.rn.f32 	%f716, %f685, %f692, %f636;
	fma.rn.f32 	%f717, %f685, %f693, %f637;
	fma.rn.f32 	%f718, %f685, %f694, %f638;
	fma.rn.f32 	%f719, %f685, %f695, %f639;
	fma.rn.f32 	%f720, %f685, %f696, %f640;
	fma.rn.f32 	%f721, %f685, %f697, %f641;
	fma.rn.f32 	%f722, %f685, %f698, %f642;
	fma.rn.f32 	%f723, %f686, %f691, %f643;
	fma.rn.f32 	%f724, %f686, %f692, %f644;
	fma.rn.f32 	%f725, %f686, %f693, %f645;
	fma.rn.f32 	%f726, %f686, %f694, %f646;
	fma.rn.f32 	%f727, %f686, %f695, %f647;
	fma.rn.f32 	%f728, %f686, %f696, %f648;
	fma.rn.f32 	%f729, %f686, %f697, %f649;
	fma.rn.f32 	%f730, %f686, %f698, %f650;
	fma.rn.f32 	%f731, %f687, %f691, %f651;
	fma.rn.f32 	%f732, %f687, %f692, %f652;
	fma.rn.f32 	%f733, %f687, %f693, %f653;
	fma.rn.f32 	%f734, %f687, %f694, %f654;
	fma.rn.f32 	%f735, %f687, %f695, %f655;
	fma.rn.f32 	%f736, %f687, %f696, %f656;
	fma.rn.f32 	%f737, %f687, %f697, %f657;
	fma.rn.f32 	%f738, %f687, %f698, %f658;
	fma.rn.f32 	%f739, %f688, %f691, %f659;
	fma.rn.f32 	%f740, %f688, %f692, %f660;
	fma.rn.f32 	%f741, %f688, %f693, %f661;
	fma.rn.f32 	%f742, %f688, %f694, %f662;
	fma.rn.f32 	%f743, %f688, %f695, %f663;
	fma.rn.f32 	%f744, %f688, %f696, %f664;
	fma.rn.f32 	%f745, %f688, %f697, %f665;
	fma.rn.f32 	%f746, %f688, %f698, %f666;
	fma.rn.f32 	%f747, %f689, %f691, %f667;
	fma.rn.f32 	%f748, %f689, %f692, %f668;
	fma.rn.f32 	%f749, %f689, %f693, %f669;
	fma.rn.f32 	%f750, %f689, %f694, %f670;
	fma.rn.f32 	%f751, %f689, %f695, %f671;
	fma.rn.f32 	%f752, %f689, %f696, %f672;
	fma.rn.f32 	%f753, %f689, %f697, %f673;
	fma.rn.f32 	%f754, %f689, %f698, %f674;
	fma.rn.f32 	%f755, %f690, %f691, %f675;
	fma.rn.f32 	%f756, %f690, %f692, %f676;
	fma.rn.f32 	%f757, %f690, %f693, %f677;
	fma.rn.f32 	%f758, %f690, %f694, %f678;
	fma.rn.f32 	%f759, %f690, %f695, %f679;
	fma.rn.f32 	%f760, %f690, %f696, %f680;
	fma.rn.f32 	%f761, %f690, %f697, %f681;
	fma.rn.f32 	%f762, %f690, %f698, %f682;
	ld.shared.f32 	%f763, [%r26+28];
	ld.shared.f32 	%f764, [%r26+60];
	ld.shared.f32 	%f765, [%r26+92];
	ld.shared.f32 	%f766, [%r26+124];
	ld.shared.f32 	%f767, [%r26+156];
	ld.shared.f32 	%f768, [%r26+188];
	ld.shared.f32 	%f769, [%r26+220];
	ld.shared.f32 	%f770, [%r26+252];
	ld.shared.f32 	%f771, [%r29+3584];
	ld.shared.f32 	%f772, [%r29+3588];
	ld.shared.f32 	%f773, [%r29+3592];
	ld.shared.f32 	%f774, [%r29+3596];
	ld.shared.f32 	%f775, [%r29+3600];
	ld.shared.f32 	%f776, [%r29+3604];
	ld.shared.f32 	%f777, [%r29+3608];
	ld.shared.f32 	%f778, [%r29+3612];
	fma.rn.f32 	%f906, %f763, %f771, %f699;
	fma.rn.f32 	%f905, %f763, %f772, %f700;
	fma.rn.f32 	%f904, %f763, %f773, %f701;
	fma.rn.f32 	%f903, %f763, %f774, %f702;
	fma.rn.f32 	%f902, %f763, %f775, %f703;
	fma.rn.f32 	%f901, %f763, %f776, %f704;
	fma.rn.f32 	%f900, %f763, %f777, %f705;
	fma.rn.f32 	%f899, %f763, %f778, %f706;
	fma.rn.f32 	%f898, %f764, %f771, %f707;
	fma.rn.f32 	%f897, %f764, %f772, %f708;
	fma.rn.f32 	%f896, %f764, %f773, %f709;
	fma.rn.f32 	%f895, %f764, %f774, %f710;
	fma.rn.f32 	%f894, %f764, %f775, %f711;
	fma.rn.f32 	%f893, %f764, %f776, %f712;
	fma.rn.f32 	%f892, %f764, %f777, %f713;
	fma.rn.f32 	%f891, %f764, %f778, %f714;
	fma.rn.f32 	%f890, %f765, %f771, %f715;
	fma.rn.f32 	%f889, %f765, %f772, %f716;
	fma.rn.f32 	%f888, %f765, %f773, %f717;
	fma.rn.f32 	%f887, %f765, %f774, %f718;
	fma.rn.f32 	%f886, %f765, %f775, %f719;
	fma.rn.f32 	%f885, %f765, %f776, %f720;
	fma.rn.f32 	%f884, %f765, %f777, %f721;
	fma.rn.f32 	%f883, %f765, %f778, %f722;
	fma.rn.f32 	%f882, %f766, %f771, %f723;
	fma.rn.f32 	%f881, %f766, %f772, %f724;
	fma.rn.f32 	%f880, %f766, %f773, %f725;
	fma.rn.f32 	%f879, %f766, %f774, %f726;
	fma.rn.f32 	%f878, %f766, %f775, %f727;
	fma.rn.f32 	%f877, %f766, %f776, %f728;
	fma.rn.f32 	%f876, %f766, %f777, %f729;
	fma.rn.f32 	%f875, %f766, %f778, %f730;
	fma.rn.f32 	%f874, %f767, %f771, %f731;
	fma.rn.f32 	%f873, %f767, %f772, %f732;
	fma.rn.f32 	%f872, %f767, %f773, %f733;
	fma.rn.f32 	%f871, %f767, %f774, %f734;
	fma.rn.f32 	%f870, %f767, %f775, %f735;
	fma.rn.f32 	%f869, %f767, %f776, %f736;
	fma.rn.f32 	%f868, %f767, %f777, %f737;
	fma.rn.f32 	%f867, %f767, %f778, %f738;
	fma.rn.f32 	%f866, %f768, %f771, %f739;
	fma.rn.f32 	%f865, %f768, %f772, %f740;
	fma.rn.f32 	%f864, %f768, %f773, %f741;
	fma.rn.f32 	%f863, %f768, %f774, %f742;
	fma.rn.f32 	%f862, %f768, %f775, %f743;
	fma.rn.f32 	%f861, %f768, %f776, %f744;
	fma.rn.f32 	%f860, %f768, %f777, %f745;
	fma.rn.f32 	%f859, %f768, %f778, %f746;
	fma.rn.f32 	%f858, %f769, %f771, %f747;
	fma.rn.f32 	%f857, %f769, %f772, %f748;
	fma.rn.f32 	%f856, %f769, %f773, %f749;
	fma.rn.f32 	%f855, %f769, %f774, %f750;
	fma.rn.f32 	%f854, %f769, %f775, %f751;
	fma.rn.f32 	%f853, %f769, %f776, %f752;
	fma.rn.f32 	%f852, %f769, %f777, %f753;
	fma.rn.f32 	%f851, %f769, %f778, %f754;
	fma.rn.f32 	%f850, %f770, %f771, %f755;
	fma.rn.f32 	%f849, %f770, %f772, %f756;
	fma.rn.f32 	%f848, %f770, %f773, %f757;
	fma.rn.f32 	%f847, %f770, %f774, %f758;
	fma.rn.f32 	%f846, %f770, %f775, %f759;
	fma.rn.f32 	%f845, %f770, %f776, %f760;
	fma.rn.f32 	%f844, %f770, %f777, %f761;
	fma.rn.f32 	%f843, %f770, %f778, %f762;
	bar.sync 	0;
	add.s32 	%r63, %r63, 8;
	add.s64 	%rd83, %rd83, 32;
	shl.b32 	%r30, %r59, 3;
	mul.wide.s32 	%rd18, %r30, 4;
	add.s64 	%rd82, %rd82, %rd18;
	setp.lt.s32 	%p2, %r63, %r62;
	@%p2 bra 	$L__BB0_2;
$L__BB0_3:
	ld.param.u64 	%rd81, [_Z12sgemmKernel2iiiPfS_S__param_5];
	ld.param.u32 	%r60, [_Z12sgemmKernel2iiiPfS_S__param_1];
	mov.u32 	%r31, %ctaid.y;
	mul.lo.s32 	%r32, %r31, %r60;
	shl.b32 	%r33, %r32, 7;
	mov.u32 	%r34, %ctaid.x;
	shl.b32 	%r35, %r34, 7;
	add.s32 	%r36, %r33, %r35;
	cvt.u64.u32 	%rd19, %r36;
	cvta.to.global.u64 	%rd20, %rd81;
	mov.u32 	%r37, %tid.x;
	shr.u32 	%r38, %r37, 4;
	shl.b32 	%r39, %r37, 3;
	and.b32  	%r40, %r39, 120;
	mul.lo.s32 	%r41, %r38, %r60;
	shl.b32 	%r42, %r41, 3;
	add.s32 	%r43, %r42, %r40;
	cvt.s64.s32 	%rd21, %r43;
	add.s64 	%rd22, %rd21, %rd19;
	shl.b64 	%rd23, %rd22, 2;
	add.s64 	%rd24, %rd20, %rd23;
	st.global.v4.f32 	[%rd24], {%f906, %f905, %f904, %f903};
	st.global.v4.f32 	[%rd24+16], {%f902, %f901, %f900, %f899};
	add.s32 	%r44, %r43, %r60;
	cvt.s64.s32 	%rd25, %r44;
	add.s64 	%rd26, %rd25, %rd19;
	shl.b64 	%rd27, %rd26, 2;
	add.s64 	%rd28, %rd20, %rd27;
	st.global.v4.f32 	[%rd28], {%f898, %f897, %f896, %f895};
	add.s32 	%r45, %r44, 4;
	cvt.s64.s32 	%rd29, %r45;
	add.s64 	%rd30, %rd29, %rd19;
	shl.b64 	%rd31, %rd30, 2;
	add.s64 	%rd32, %rd20, %rd31;
	st.global.v4.f32 	[%rd32], {%f894, %f893, %f892, %f891};
	add.s32 	%r46, %r44, %r60;
	cvt.s64.s32 	%rd33, %r46;
	add.s64 	%rd34, %rd33, %rd19;
	shl.b64 	%rd35, %rd34, 2;
	add.s64 	%rd36, %rd20, %rd35;
	st.global.v4.f32 	[%rd36], {%f890, %f889, %f888, %f887};
	add.s32 	%r47, %r45, %r60;
	cvt.s64.s32 	%rd37, %r47;
	add.s64 	%rd38, %rd37, %rd19;
	shl.b64 	%rd39, %rd38, 2;
	add.s64 	%rd40, %rd20, %rd39;
	st.global.v4.f32 	[%rd40], {%f886, %f885, %f884, %f883};
	add.s32 	%r48, %r46, %r60;
	cvt.s64.s32 	%rd41, %r48;
	add.s64 	%rd42, %rd41, %rd19;
	shl.b64 	%rd43, %rd42, 2;
	add.s64 	%rd44, %rd20, %rd43;
	st.global.v4.f32 	[%rd44], {%f882, %f881, %f880, %f879};
	add.s32 	%r49, %r47, %r60;
	cvt.s64.s32 	%rd45, %r49;
	add.s64 	%rd46, %rd45, %rd19;
	shl.b64 	%rd47, %rd46, 2;
	add.s64 	%rd48, %rd20, %rd47;
	st.global.v4.f32 	[%rd48], {%f878, %f877, %f876, %f875};
	add.s32 	%r50, %r48, %r60;
	cvt.s64.s32 	%rd49, %r50;
	add.s64 	%rd50, %rd49, %rd19;
	shl.b64 	%rd51, %rd50, 2;
	add.s64 	%rd52, %rd20, %rd51;
	st.global.v4.f32 	[%rd52], {%f874, %f873, %f872, %f871};
	add.s32 	%r51, %r49, %r60;
	cvt.s64.s32 	%rd53, %r51;
	add.s64 	%rd54, %rd53, %rd19;
	shl.b64 	%rd55, %rd54, 2;
	add.s64 	%rd56, %rd20, %rd55;
	st.global.v4.f32 	[%rd56], {%f870, %f869, %f868, %f867};
	add.s32 	%r52, %r50, %r60;
	cvt.s64.s32 	%rd57, %r52;
	add.s64 	%rd58, %rd57, %rd19;
	shl.b64 	%rd59, %rd58, 2;
	add.s64 	%rd60, %rd20, %rd59;
	st.global.v4.f32 	[%rd60], {%f866, %f865, %f864, %f863};
	add.s32 	%r53, %r51, %r60;
	cvt.s64.s32 	%rd61, %r53;
	add.s64 	%rd62, %rd61, %rd19;
	shl.b64 	%rd63, %rd62, 2;
	add.s64 	%rd64, %rd20, %rd63;
	st.global.v4.f32 	[%rd64], {%f862, %f861, %f860, %f859};
	add.s32 	%r54, %r52, %r60;
	cvt.s64.s32 	%rd65, %r54;
	add.s64 	%rd66, %rd65, %rd19;
	shl.b64 	%rd67, %rd66, 2;
	add.s64 	%rd68, %rd20, %rd67;
	st.global.v4.f32 	[%rd68], {%f858, %f857, %f856, %f855};
	add.s32 	%r55, %r53, %r60;
	cvt.s64.s32 	%rd69, %r55;
	add.s64 	%rd70, %rd69, %rd19;
	shl.b64 	%rd71, %rd70, 2;
	add.s64 	%rd72, %rd20, %rd71;
	st.global.v4.f32 	[%rd72], {%f854, %f853, %f852, %f851};
	add.s32 	%r56, %r54, %r60;
	cvt.s64.s32 	%rd73, %r56;
	add.s64 	%rd74, %rd73, %rd19;
	shl.b64 	%rd75, %rd74, 2;
	add.s64 	%rd76, %rd20, %rd75;
	st.global.v4.f32 	[%rd76], {%f850, %f849, %f848, %f847};
	add.s32 	%r57, %r55, %r60;
	cvt.s64.s32 	%rd77, %r57;
	add.s64 	%rd78, %rd77, %rd19;
	shl.b64 	%rd79, %rd78, 2;
	add.s64 	%rd80, %rd20, %rd79;
	st.global.v4.f32 	[%rd80], {%f846, %f845, %f844, %f843};
	ret;

}


// ===== COMPILED SASS (sm_100) =====

	.target	sm_100

	.elftype	@"ET_EXEC"


//--------------------- .note.nv.tkinfo           --------------------------
	.section	.note.nv.tkinfo,"",@"SHT_NOTE"
	.sectionflags	@"SHF_NOTE_NV_TKINFO"
	.tkinfo
        /*0018*/ 	.word	0x00000002
        /*0030*/ 	.string	""
        /*0030*/ 	.string	"ptxas"
        /*0030*/ 	.string	"Cuda compilation tools, release 13.0, V13.0.88"
        /*0030*/ 	.string	"Build cuda_13.0.r13.0/compiler.36424714_0"
        /*0030*/ 	.string	"-arch sm_100 -m 64 "



//--------------------- .note.nv.cuinfo           --------------------------
	.section	.note.nv.cuinfo,"",@"SHT_NOTE"
	.sectionflags	@"SHF_NOTE_NV_CUINFO"
        /*0018*/ 	.short	0x0002
        /*001a*/ 	.short	0x0064
        /*001c*/ 	.short	0x0082
	.zero		2


//--------------------- .nv.info                  --------------------------
	.section	.nv.info,"",@"SHT_CUDA_INFO"
	.align	4


	//----- nvinfo : EIATTR_REGCOUNT
	.align		4
        /*0000*/ 	.byte	0x04, 0x2f
        /*0002*/ 	.short	(.L_1 - .L_0)
	.align		4
.L_0:
        /*0004*/ 	.word	index@(_Z12sgemmKernel2iiiPfS_S_)
        /*0008*/ 	.word	0x0000007c


	//----- nvinfo : EIATTR_FRAME_SIZE
	.align		4
.L_1:
        /*000c*/ 	.byte	0x04, 0x11
        /*000e*/ 	.short	(.L_3 - .L_2)
	.align		4
.L_2:
        /*0010*/ 	.word	index@(_Z12sgemmKernel2iiiPfS_S_)
        /*0014*/ 	.word	0x00000000


	//----- nvinfo : EIATTR_MIN_STACK_SIZE
	.align		4
.L_3:
        /*0018*/ 	.byte	0x04, 0x12
        /*001a*/ 	.short	(.L_5 - .L_4)
	.align		4
.L_4:
        /*001c*/ 	.word	index@(_Z12sgemmKernel2iiiPfS_S_)
        /*0020*/ 	.word	0x00000000
.L_5:


//--------------------- .nv.compat                --------------------------
	.section	.nv.compat,"",@"SHT_CUDA_COMPAT_INFO"
	.align	4
        /*0000*/ 	.byte	0x02, 0x09, 0x00, 0x00, 0x02, 0x02, 0x01, 0x00, 0x02, 0x05, 0x05, 0x00, 0x03, 0x07, 0x01, 0x01
        /*0010*/ 	.byte	0x02, 0x03, 0x00, 0x00, 0x02, 0x06, 0x01, 0x00, 0x04, 0x0b, 0x08, 0x00, 0x09, 0x00, 0x00, 0x00
        /*0020*/ 	.byte	0x00, 0x00, 0x00, 0x00


//--------------------- .nv.info._Z12sgemmKernel2iiiPfS_S_ --------------------------
	.section	.nv.info._Z12sgemmKernel2iiiPfS_S_,"",@"SHT_CUDA_INFO"
	.sectionflags	@""
	.align	4


	//----- nvinfo : EIATTR_CUDA_API_VERSION
	.align		4
        /*0000*/ 	.byte	0x04, 0x37
        /*0002*/ 	.short	(.L_7 - .L_6)
.L_6:
        /*0004*/ 	.word	0x00000082


	//----- nvinfo : EIATTR_KPARAM_INFO
	.align		4
.L_7:
        /*0008*/ 	.byte	0x04, 0x17
        /*000a*/ 	.short	(.L_9 - .L_8)
.L_8:
        /*000c*/ 	.word	0x00000000
        /*0010*/ 	.short	0x0005
        /*0012*/ 	.short	0x0020
        /*0014*/ 	.byte	0x00, 0xf5, 0x21, 0x00


	//----- nvinfo : EIATTR_KPARAM_INFO
	.align		4
.L_9:
        /*0018*/ 	.byte	0x04, 0x17
        /*001a*/ 	.short	(.L_11 - .L_10)
.L_10:
        /*001c*/ 	.word	0x00000000
        /*0020*/ 	.short	0x0004
        /*0022*/ 	.short	0x0018
        /*0024*/ 	.byte	0x00, 0xf5, 0x21, 0x00


	//----- nvinfo : EIATTR_KPARAM_INFO
	.align		4
.L_11:
        /*0028*/ 	.byte	0x04, 0x17
        /*002a*/ 	.short	(.L_13 - .L_12)
.L_12:
        /*002c*/ 	.word	0x00000000
        /*0030*/ 	.short	0x0003
        /*0032*/ 	.short	0x0010
        /*0034*/ 	.byte	0x00, 0xf5, 0x21, 0x00


	//----- nvinfo : EIATTR_KPARAM_INFO
	.align		4
.L_13:
        /*0038*/ 	.byte	0x04, 0x17
        /*003a*/ 	.short	(.L_15 - .L_14)
.L_14:
        /*003c*/ 	.word	0x00000000
        /*0040*/ 	.short	0x0002
        /*0042*/ 	.short	0x0008
        /*0044*/ 	.byte	0x00, 0xf0, 0x11, 0x00


	//----- nvinfo : EIATTR_KPARAM_INFO
	.align		4
.L_15:
        /*0048*/ 	.byte	0x04, 0x17
        /*004a*/ 	.short	(.L_17 - .L_16)
.L_16:
        /*004c*/ 	.word	0x00000000
        /*0050*/ 	.short	0x0001
        /*0052*/ 	.short	0x0004
        /*0054*/ 	.byte	0x00, 0xf0, 0x11, 0x00


	//----- nvinfo : EIATTR_KPARAM_INFO
	.align		4
.L_17:
        /*0058*/ 	.byte	0x04, 0x17
        /*005a*/ 	.short	(.L_19 - .L_18)
.L_18:
        /*005c*/ 	.word	0x00000000
        /*0060*/ 	.short	0x0000
        /*0062*/ 	.short	0x0000
        /*0064*/ 	.byte	0x00, 0xf0, 0x11, 0x00


	//----- nvinfo : EIATTR_SPARSE_MMA_MASK
	.align		4
.L_19:
        /*0068*/ 	.byte	0x03, 0x50
        /*006a*/ 	.short	0x0000


	//----- nvinfo : EIATTR_MAXREG_COUNT
	.align		4
        /*006c*/ 	.byte	0x03, 0x1b
        /*006e*/ 	.short	0x00ff


	//----- nvinfo : EIATTR_NUM_BARRIERS
	.align		4
        /*0070*/ 	.byte	0x02, 0x4c
        /*0072*/ 	.byte	0x01
	.zero		1


	//----- nvinfo : EIATTR_MERCURY_ISA_VERSION
	.align		4
        /*0074*/ 	.byte	0x03, 0x5f
        /*0076*/ 	.short	0x0101


	//----- nvinfo : EIATTR_VRC_CTA_INIT_COUNT
	.align		4
        /*0078*/ 	.byte	0x02, 0x4a
	.zero		1
	.zero		1


	//----- nvinfo : EIATTR_EXIT_INSTR_OFFSETS
	.align		4
        /*007c*/ 	.byte	0x04, 0x1c
        /*007e*/ 	.short	(.L_21 - .L_20)


	//   ....[0]....
.L_20:
        /*0080*/ 	.word	0x00002dd0


	//----- nvinfo : EIATTR_CBANK_PARAM_SIZE
	.align		4
.L_21:
        /*0084*/ 	.byte	0x03, 0x19
        /*0086*/ 	.short	0x0028


	//----- nvinfo : EIATTR_PARAM_CBANK
	.align		4
        /*0088*/ 	.byte	0x04, 0x0a
        /*008a*/ 	.short	(.L_23 - .L_22)
	.align		4
.L_22:
        /*008c*/ 	.word	index@(.nv.constant0._Z12sgemmKernel2iiiPfS_S_)
        /*0090*/ 	.short	0x0380
        /*0092*/ 	.short	0x0028


	//----- nvinfo : EIATTR_SW_WAR
	.align		4
.L_23:
        /*0094*/ 	.byte	0x04, 0x36
        /*0096*/ 	.short	(.L_25 - .L_24)
.L_24:
        /*0098*/ 	.word	0x00000008
.L_25:


//--------------------- .nv.callgraph             --------------------------
	.section	.nv.callgraph,"",@"SHT_CUDA_CALLGRAPH"
	.align	4
	.sectionentsize	8
	.align		4
        /*0000*/ 	.word	0x00000000
	.align		4
        /*0004*/ 	.word	0xffffffff
	.align		4
        /*0008*/ 	.word	0x00000000
	.align		4
        /*000c*/ 	.word	0xfffffffe
	.align		4
        /*0010*/ 	.word	0x00000000
	.align		4
        /*0014*/ 	.word	0xfffffffd
	.align		4
        /*0018*/ 	.word	0x00000000
	.align		4
        /*001c*/ 	.word	0xfffffffc


//--------------------- .text._Z12sgemmKernel2iiiPfS_S_ --------------------------
	.section	.text._Z12sgemmKernel2iiiPfS_S_,"ax",@progbits
	.align	128
        .global         _Z12sgemmKernel2iiiPfS_S_
        .type           _Z12sgemmKernel2iiiPfS_S_,@function
        .size           _Z12sgemmKernel2iiiPfS_S_,(.L_x_3 - _Z12sgemmKernel2iiiPfS_S_)
        .other          _Z12sgemmKernel2iiiPfS_S_,@"STO_CUDA_ENTRY STV_DEFAULT"
_Z12sgemmKernel2iiiPfS_S_:
.text._Z12sgemmKernel2iiiPfS_S_:
[----:B------:R-:W-:Y:S08]  /*0000*/  LDC R1, c[0x0][0x37c] ;  /* 0x0000df00ff017b82 */ /* 0x000ff00000000800 */
[----:B------:R-:W0:Y:S01]  /*0010*/  LDC R0, c[0x0][0x388] ;  /* 0x0000e200ff007b82 */ /* 0x000e220000000800 */
[----:B------:R-:W1:Y:S01]  /*0020*/  S2R R2, SR_TID.X ;  /* 0x0000000000027919 */ /* 0x000e620000002100 */
[----:B------:R-:W2:Y:S01]  /*0030*/  LDCU.64 UR8, c[0x0][0x358] ;  /* 0x00006b00ff0877ac */ /* 0x000ea20008000a00 */
[----:B------:R-:W-:-:S02]  /*0040*/  CS2R R46, SRZ ;  /* 0x00000000002e7805 */ /* 0x000fc4000001ff00 */
[----:B------:R-:W-:Y:S01]  /*0050*/  CS2R R44, SRZ ;  /* 0x00000000002c7805 */ /* 0x000fe2000001ff00 */
[----:B------:R-:W3:Y:S01]  /*0060*/  S2R R3, SR_CTAID.X ;  /* 0x0000000000037919 */ /* 0x000ee20000002500 */
[----:B------:R-:W-:Y:S02]  /*0070*/  CS2R R34, SRZ ;  /* 0x0000000000227805 */ /* 0x000fe4000001ff00 */
[----:B------:R-:W-:Y:S01]  /*0080*/  CS2R R32, SRZ ;  /* 0x0000000000207805 */ /* 0x000fe2000001ff00 */
[----:B------:R-:W4:Y:S01]  /*0090*/  S2UR UR11, SR_CTAID.Y ;  /* 0x00000000000b79c3 */ /* 0x000f220000002600 */
[----:B------:R-:W-:Y:S02]  /*00a0*/  CS2R R54, SRZ ;  /* 0x0000000000367805 */ /* 0x000fe4000001ff00 */
[----:B------:R-:W-:Y:S02]  /*00b0*/  CS2R R52, SRZ ;  /* 0x0000000000347805 */ /* 0x000fe4000001ff00 */
[----:B------:R-:W-:-:S02]  /*00c0*/  CS2R R38, SRZ ;  /* 0x0000000000267805 */ /* 0x000fc4000001ff00 */
[----:B------:R-:W-:Y:S02]  /*00d0*/  CS2R R36, SRZ ;  /* 0x0000000000247805 */ /* 0x000fe4000001ff00 */
[----:B------:R-:W-:Y:S02]  /*00e0*/  CS2R R14, SRZ ;  /* 0x00000000000e7805 */ /* 0x000fe4000001ff00 */
[----:B------:R-:W-:Y:S02]  /*00f0*/  CS2R R12, SRZ ;  /* 0x00000000000c7805 */ /* 0x000fe4000001ff00 */
        /* <DEDUP_REMOVED lines=9> */
[----:B0-----:R-:W-:Y:S02]  /*0190*/  ISETP.GE.AND P0, PT, R0, 0x1, PT ;  /* 0x000000010000780c */ /* 0x001fe40003f06270 */
        /* <DEDUP_REMOVED lines=12> */
[----:B------:R-:W-:Y:S01]  /*0260*/  CS2R R96, SRZ ;  /* 0x0000000000607805 */ /* 0x000fe2000001ff00 */
[----:B-1234-:R-:W-:Y:S06]  /*0270*/  @!P0 BRA `(.L_x_0) ;  /* 0x0000002400488947 */ /* 0x01efec0003800000 */
[----:B------:R-:W0:Y:S01]  /*0280*/  LDC R6, c[0x0][0x384] ;  /* 0x0000e100ff067b82 */ /* 0x000e220000000800 */
[----:B------:R-:W-:Y:S01]  /*0290*/  SHF.L.U32 R4, R2, 0x2, RZ ;  /* 0x0000000202047819 */ /* 0x000fe200000006ff */
[----:B------:R-:W1:Y:S01]  /*02a0*/  LDCU.128 UR12, c[0x0][0x390] ;  /* 0x00007200ff0c77ac */ /* 0x000e620008000c00 */
[--C-:B------:R-:W-:Y:S01]  /*02b0*/  SHF.R.U32.HI R5, RZ, 0x1, R2.reuse ;  /* 0x00000001ff057819 */ /* 0x100fe20000011602 */
[----:B------:R-:W-:Y:S01]  /*02c0*/  HFMA2 R47, -RZ, RZ, 0, 0 ;  /* 0x00000000ff2f7431 */ /* 0x000fe200000001ff */
[C---:B------:R-:W-:Y:S01]  /*02d0*/  LOP3.LUT R7, R4.reuse, 0x4, RZ, 0xc0, !PT ;  /* 0x0000000404077812 */ /* 0x040fe200078ec0ff */
[----:B------:R-:W-:Y:S01]  /*02e0*/  USHF.L.U32 UR4, UR11, 0x7, URZ ;  /* 0x000000070b047899 */ /* 0x000fe200080006ff */
[----:B------:R-:W-:Y:S01]  /*02f0*/  SHF.L.U32 R20, R3, 0x7, RZ ;  /* 0x0000000703147819 */ /* 0x000fe200000006ff */
[----:B------:R-:W2:Y:S01]  /*0300*/  S2UR UR10, SR_CgaCtaId ;  /* 0x00000000000a79c3 */ /* 0x000ea20000008800 */
[----:B------:R-:W-:Y:S01]  /*0310*/  LOP3.LUT R22, R4, 0x7c, RZ, 0xc0, !PT ;  /* 0x0000007c04167812 */ /* 0x000fe200078ec0ff */
[----:B------:R-:W-:Y:S01]  /*0320*/  IMAD R5, R5, R0, R7 ;  /* 0x0000000005057224 */ /* 0x000fe200078e0207 */
[----:B------:R-:W-:Y:S01]  /*0330*/  SHF.R.U32.HI R7, RZ, 0x5, R2 ;  /* 0x00000005ff077819 */ /* 0x000fe20000011602 */
[----:B------:R-:W-:Y:S01]  /*0340*/  IMAD.WIDE.U32 R20, R20, 0x4, RZ ;  /* 0x0000000414147825 */ /* 0x000fe200078e00ff */
[----:B------:R-:W-:-:S03]  /*0350*/  UMOV UR6, 0x400 ;  /* 0x0000040000067882 */ /* 0x000fc60000000000 */
[----:B------:R-:W-:-:S04]  /*0360*/  IMAD.WIDE.U32 R4, R5, 0x4, RZ ;  /* 0x0000000405047825 */ /* 0x000fc800078e00ff */
[----:B0-----:R-:W-:Y:S02]  /*0370*/  IMAD R101, R7, R6, R22 ;  /* 0x0000000607657224 */ /* 0x001fe400078e0216 */
[----:B------:R-:W-:Y:S01]  /*0380*/  IMAD R7, R0, UR4, RZ ;  /* 0x0000000400077c24 */ /* 0x000fe2000f8e02ff */
[----:B------:R-:W-:Y:S01]  /*0390*/  UMOV UR4, URZ ;  /* 0x000000ff00047c82 */ /* 0x000fe20008000000 */
[----:B------:R-:W-:-:S04]  /*03a0*/  IMAD.WIDE R100, R101, 0x4, R20 ;  /* 0x0000000465647825 */ /* 0x000fc800078e0214 */
[----:B------:R-:W-:Y:S01]  /*03b0*/  IMAD.WIDE.U32 R20, R7, 0x4, R4 ;  /* 0x0000000407147825 */ /* 0x000fe200078e0004 */
[----:B-1----:R-:W-:Y:S01]  /*03c0*/  IADD3 R7, P1, PT, R100, UR14, RZ ;  /* 0x0000000e64077c10 */ /* 0x002fe2000ff3e0ff */
[----:B--2---:R-:W-:Y:S01]  /*03d0*/  ULEA UR7, UR10, UR6, 0x18 ;  /* 0x000000060a077291 */ /* 0x004fe2000f8ec0ff */
[----:B------:R-:W-:Y:S02]  /*03e0*/  IADD3 R5, P0, PT, R20, UR12, RZ ;  /* 0x0000000c14057c10 */ /* 0x000fe4000ff1e0ff */
[----:B------:R-:W-:Y:S02]  /*03f0*/  IADD3.X R100, PT, PT, R101, UR15, RZ, P1, !PT ;  /* 0x0000000f65647c10 */ /* 0x000fe40008ffe4ff */
[----:B------:R-:W-:-:S09]  /*0400*/  IADD3.X R4, PT, PT, R21, UR13, RZ, P0, !PT ;  /* 0x0000000d15047c10 */ /* 0x000fd200087fe4ff */
.L_x_1:
[----:B------:R-:W-:Y:S02]  /*0410*/  MOV R20, R5 ;  /* 0x0000000500147202 */ /* 0x000fe40000000f00 */
[----:B------:R-:W-:Y:S02]  /*0420*/  MOV R21, R4 ;  /* 0x0000000400157202 */ /* 0x000fe40000000f00 */
[----:B------:R-:W-:Y:S02]  /*0430*/  MOV R104, R7 ;  /* 0x0000000700687202 */ /* 0x000fe40000000f00 */
[----:B------:R-:W-:Y:S01]  /*0440*/  MOV R105, R100 ;  /* 0x0000006400697202 */ /* 0x000fe20000000f00 */
[----:B------:R-:W2:Y:S04]  /*0450*/  LDG.E.128.CONSTANT R80, desc[UR8][R20.64] ;  /* 0x0000000814507981 */ /* 0x000ea8000c1e9d00 */
[----:B------:R0:W3:Y:S01]  /*0460*/  LDG.E.128.CONSTANT R108, desc[UR8][R104.64] ;  /* 0x00000008686c7981 */ /* 0x0000e2000c1e9d00 */
[----:B------:R-:W-:Y:S01]  /*0470*/  UIADD3 UR5, UPT, UPT, UR6, 0x1000, URZ ;  /* 0x0000100006057890 */ /* 0x000fe2000fffe0ff */
[C---:B------:R-:W-:Y:S01]  /*0480*/  SHF.L.U32 R100, R2.reuse, 0x4, RZ ;  /* 0x0000000402647819 */ /* 0x040fe200000006ff */
[----:B------:R-:W-:Y:S01]  /*0490*/  UIADD3 UR4, UPT, UPT, UR4, 0x8, URZ ;  /* 0x0000000804047890 */ /* 0x000fe2000fffe0ff */
[----:B------:R-:W-:Y:S01]  /*04a0*/  SHF.L.U32 R101, R2, 0x5, RZ ;  /* 0x0000000502657819 */ /* 0x000fe200000006ff */
[----:B------:R-:W-:Y:S01]  /*04b0*/  ULEA UR5, UR10, UR5, 0x18 ;  /* 0x000000050a057291 */ /* 0x000fe2000f8ec0ff */
[----:B------:R-:W-:-:S02]  /*04c0*/  LOP3.LUT R102, R100, 0x3f00, RZ, 0xc0, !PT ;  /* 0x00003f0064667812 */ /* 0x000fc400078ec0ff */
[----:B------:R-:W-:Y:S02]  /*04d0*/  LOP3.LUT R101, R101, 0x1e0, RZ, 0xc0, !PT ;  /* 0x000001e065657812 */ /* 0x000fe400078ec0ff */
[----:B------:R-:W-:Y:S02]  /*04e0*/  SHF.L.U32 R7, R6, 0x3, RZ ;  /* 0x0000000306077819 */ /* 0x000fe400000006ff */
[----:B------:R-:W-:Y:S02]  /*04f0*/  ISETP.LE.AND P0, PT, R0, UR4, PT ;  /* 0x0000000400007c0c */ /* 0x000fe4000bf03270 */
[----:B------:R-:W-:Y:S01]  /*0500*/  IADD3 R5, P1, PT, R5, 0x20, RZ ;  /* 0x0000002005057810 */ /* 0x000fe20007f3e0ff */
[----:B0-----:R-:W-:-:S03]  /*0510*/  IMAD.WIDE R104, R7, 0x4, R104 ;  /* 0x0000000407687825 */ /* 0x001fc600078e0268 */
[----:B------:R-:W-:Y:S02]  /*0520*/  IADD3.X R4, PT, PT, RZ, R4, RZ, P1, !PT ;  /* 0x00000004ff047210 */ /* 0x000fe40000ffe4ff */
[----:B------:R-:W-:Y:S01]  /*0530*/  MOV R7, R104 ;  /* 0x0000006800077202 */ /* 0x000fe20000000f00 */
[----:B--2---:R-:W-:Y:S04]  /*0540*/  STS.128 [R100+UR7], R80 ;  /* 0x0000005064007988 */ /* 0x004fe80008000c07 */
[----:B---3--:R0:W-:Y:S01]  /*0550*/  STS.128 [R100+UR5], R108 ;  /* 0x0000006c64007988 */ /* 0x0081e20008000c05 */
[----:B------:R-:W-:Y:S01]  /*0560*/  BAR.SYNC.DEFER_BLOCKING 0x0 ;  /* 0x0000000000007b1d */ /* 0x000fe20000010000 */
[----:B0-----:R-:W-:-:S05]  /*0570*/  MOV R100, R105 ;  /* 0x0000006900647202 */ /* 0x001fca0000000f00 */
[----:B------:R-:W-:Y:S04]  /*0580*/  LDS.128 R88, [R102+UR7] ;  /* 0x0000000766587984 */ /* 0x000fe80008000c00 */
[----:B------:R-:W0:Y:S04]  /*0590*/  LDS.128 R68, [R101+UR5] ;  /* 0x0000000565447984 */ /* 0x000e280008000c00 */
[----:B------:R-:W1:Y:S04]  /*05a0*/  LDS.128 R76, [R101+UR5+0x10] ;  /* 0x00001005654c7984 */ /* 0x000e680008000c00 */
[----:B------:R-:W2:Y:S04]  /*05b0*/  LDS.128 R20, [R102+UR7+0x20] ;  /* 0x0000200766147984 */ /* 0x000ea80008000c00 */
[----:B------:R-:W3:Y:S04]  /*05c0*/  LDS.128 R72, [R102+UR7+0x40] ;  /* 0x0000400766487984 */ /* 0x000ee80008000c00 */
[----:B------:R-:W4:Y:S04]  /*05d0*/  LDS.128 R84, [R102+UR7+0x60] ;  /* 0x0000600766547984 */ /* 0x000f280008000c00 */
[----:B------:R-:W5:Y:S01]  /*05e0*/  LDS.128 R80, [R102+UR7+0x80] ;  /* 0x0000800766507984 */ /* 0x000f620008000c00 */
[C---:B0-----:R-:W-:Y:S01]  /*05f0*/  FFMA R103, R88.reuse, R68, R96 ;  /* 0x0000004458677223 */ /* 0x041fe20000000060 */
[C---:B------:R-:W-:Y:S01]  /*0600*/  FFMA R104, R88.reuse, R69, R97 ;  /* 0x0000004558687223 */ /* 0x040fe20000000061 */
[C---:B------:R-:W-:Y:S01]  /*0610*/  FFMA R105, R88.reuse, R70, R98 ;  /* 0x0000004658697223 */ /* 0x040fe20000000062 */
[C---:B------:R-:W-:Y:S01]  /*0620*/  FFMA R106, R88.reuse, R71, R99 ;  /* 0x00000047586a7223 */ /* 0x040fe20000000063 */
[C---:B-1----:R-:W-:Y:S01]  /*0630*/  FFMA R92, R88.reuse, R76, R92 ;  /* 0x0000004c585c7223 */ /* 0x042fe2000000005c */
[C---:B------:R-:W-:Y:S01]  /*0640*/  FFMA R93, R88.reuse, R77, R93 ;  /* 0x0000004d585d7223 */ /* 0x040fe2000000005d */
[C---:B------:R-:W-:Y:S01]  /*0650*/  FFMA R94, R88.reuse, R78, R94 ;  /* 0x0000004e585e7223 */ /* 0x040fe2000000005e */
[----:B------:R-:W-:Y:S01]  /*0660*/  FFMA R88, R88, R79, R95 ;  /* 0x0000004f58587223 */ /* 0x000fe2000000005f */
[C---:B--2---:R-:W-:Y:S01]  /*0670*/  FFMA R95, R20.reuse, R68, R56 ;  /* 0x00000044145f7223 */ /* 0x044fe20000000038 */
[C---:B------:R-:W-:Y:S01]  /*0680*/  FFMA R107, R20.reuse, R69, R57 ;  /* 0x00000045146b7223 */ /* 0x040fe20000000039 */
[C---:B------:R-:W-:Y:S01]  /*0690*/  FFMA R108, R20.reuse, R70, R58 ;  /* 0x00000046146c7223 */ /* 0x040fe2000000003a */
[C---:B------:R-:W-:Y:S01]  /*06a0*/  FFMA R109, R20.reuse, R71, R59 ;  /* 0x00000047146d7223 */ /* 0x040fe2000000003b */
[C---:B------:R-:W-:Y:S01]  /*06b0*/  FFMA R110, R20.reuse, R76, R24 ;  /* 0x0000004c146e7223 */ /* 0x040fe20000000018 */
[C---:B------:R-:W-:Y:S01]  /*06c0*/  FFMA R111, R20.reuse, R77, R25 ;  /* 0x0000004d146f7223 */ /* 0x040fe20000000019 */
[C---:B------:R-:W-:Y:S01]  /*06d0*/  FFMA R112, R20.reuse, R78, R26 ;  /* 0x0000004e14707223 */ /* 0x040fe2000000001a */
[----:B------:R-:W0:Y:S01]  /*06e0*/  LDS.128 R96, [R102+UR7+0xa0] ;  /* 0x0000a00766607984 */ /* 0x000e220008000c00 */
[----:B------:R-:W-:Y:S01]  /*06f0*/  FFMA R20, R20, R79, R27 ;  /* 0x0000004f14147223 */ /* 0x000fe2000000001b */
[C---:B---3--:R-:W-:Y:S01]  /*0700*/  FFMA R28, R72.reuse, R68, R28 ;  /* 0x00000044481c7223 */ /* 0x048fe2000000001c */
[C---:B------:R-:W-:Y:S01]  /*0710*/  FFMA R29, R72.reuse, R69, R29 ;  /* 0x00000045481d7223 */ /* 0x040fe2000000001d */
[----:B------:R-:W1:Y:S01]  /*0720*/  LDS.128 R56, [R102+UR7+0xc0] ;  /* 0x0000c00766387984 */ /* 0x000e620008000c00 */
[C---:B------:R-:W-:Y:S01]  /*0730*/  FFMA R30, R72.reuse, R70, R30 ;  /* 0x00000046481e7223 */ /* 0x040fe2000000001e */
[C---:B------:R-:W-:Y:S01]  /*0740*/  FFMA R31, R72.reuse, R71, R31 ;  /* 0x00000047481f7223 */ /* 0x040fe2000000001f */
[C---:B------:R-:W-:Y:S01]  /*0750*/  FFMA R60, R72.reuse, R76, R60 ;  /* 0x0000004c483c7223 */ /* 0x040fe2000000003c */
[----:B------:R-:W2:Y:S01]  /*0760*/  LDS.128 R24, [R102+UR7+0xe0] ;  /* 0x0000e00766187984 */ /* 0x000ea20008000c00 */
[C---:B------:R-:W-:Y:S01]  /*0770*/  FFMA R61, R72.reuse, R77, R61 ;  /* 0x0000004d483d7223 */ /* 0x040fe2000000003d */
[C---:B------:R-:W-:Y:S01]  /*0780*/  FFMA R62, R72.reuse, R78, R62 ;  /* 0x0000004e483e7223 */ /* 0x040fe2000000003e */
[----:B------:R-:W-:Y:S01]  /*0790*/  FFMA R63, R72, R79, R63 ;  /* 0x0000004f483f7223 */ /* 0x000fe2000000003f */
[C---:B----4-:R-:W-:Y:S01]  /*07a0*/  FFMA R116, R84.reuse, R68, R8 ;  /* 0x0000004454747223 */ /* 0x050fe20000000008 */
[C---:B------:R-:W-:Y:S01]  /*07b0*/  FFMA R113, R84.reuse, R69, R9 ;  /* 0x0000004554717223 */ /* 0x040fe20000000009 */
[C---:B------:R-:W-:Y:S01]  /*07c0*/  FFMA R114, R84.reuse, R70, R10 ;  /* 0x0000004654727223 */ /* 0x040fe2000000000a */
[C---:B------:R-:W-:Y:S01]  /*07d0*/  FFMA R72, R84.reuse, R71, R11 ;  /* 0x0000004754487223 */ /* 0x040fe2000000000b */
[C---:B------:R-:W-:Y:S01]  /*07e0*/  FFMA R64, R84.reuse, R76, R64 ;  /* 0x0000004c54407223 */ /* 0x040fe20000000040 */
[----:B------:R-:W3:Y:S01]  /*07f0*/  LDS.128 R8, [R101+UR5+0x200] ;  /* 0x0002000565087984 */ /* 0x000ee20008000c00 */
[C---:B------:R-:W-:Y:S01]  /*0800*/  FFMA R65, R84.reuse, R77, R65 ;  /* 0x0000004d54417223 */ /* 0x040fe20000000041 */
[C---:B------:R-:W-:Y:S01]  /*0810*/  FFMA R66, R84.reuse, R78, R66 ;  /* 0x0000004e54427223 */ /* 0x040fe20000000042 */
[----:B------:R-:W-:Y:S01]  /*0820*/  FFMA R67, R84, R79, R67 ;  /* 0x0000004f54437223 */ /* 0x000fe20000000043 */
[C---:B-----5:R-:W-:Y:S01]  /*0830*/  FFMA R118, R80.reuse, R68, R48 ;  /* 0x0000004450767223 */ /* 0x060fe20000000030 */
[C---:B------:R-:W-:Y:S01]  /*0840*/  FFMA R117, R80.reuse, R69, R49 ;  /* 0x0000004550757223 */ /* 0x040fe20000000031 */
[C---:B------:R-:W-:Y:S01]  /*0850*/  FFMA R50, R80.reuse, R70, R50 ;  /* 0x0000004650327223 */ /* 0x040fe20000000032 */
[C---:B------:R-:W-:Y:S01]  /*0860*/  FFMA R51, R80.reuse, R71, R51 ;  /* 0x0000004750337223 */ /* 0x040fe20000000033 */
[C---:B------:R-:W-:Y:S01]  /*0870*/  FFMA R48, R80.reuse, R76, R16 ;  /* 0x0000004c50307223 */ /* 0x040fe20000000010 */
[C---:B------:R-:W-:Y:S01]  /*0880*/  FFMA R49, R80.reuse, R77, R17 ;  /* 0x0000004d50317223 */ /* 0x040fe20000000011 */
[C---:B------:R-:W-:Y:S01]  /*0890*/  FFMA R84, R80.reuse, R78, R18 ;  /* 0x0000004e50547223 */ /* 0x040fe20000000012 */
[----:B------:R-:W-:Y:S01]  /*08a0*/  FFMA R80, R80, R79, R19 ;  /* 0x0000004f50507223 */ /* 0x000fe20000000013 */
[C---:B0-----:R-:W-:Y:S01]  /*08b0*/  FFMA R19, R96.reuse, R68, R40 ;  /* 0x0000004460137223 */ /* 0x041fe20000000028 */
[C---:B------:R-:W-:Y:S01]  /*08c0*/  FFMA R17, R96.reuse, R69, R41 ;  /* 0x0000004560117223 */ /* 0x040fe20000000029 */
[C---:B------:R-:W-:Y:S01]  /*08d0*/  FFMA R16, R96.reuse, R70, R42 ;  /* 0x0000004660107223 */ /* 0x040fe2000000002a */
[----:B------:R-:W-:Y:S01]  /*08e0*/  FFMA R43, R96, R71, R43 ;  /* 0x00000047602b7223 */ /* 0x000fe2000000002b */
[C---:B-1----:R-:W-:Y:S01]  /*08f0*/  FFMA R36, R56.reuse, R68, R36 ;  /* 0x0000004438247223 */ /* 0x042fe20000000024 */
[C---:B------:R-:W-:Y:S01]  /*0900*/  FFMA R119, R56.reuse, R69, R37 ;  /* 0x0000004538777223 */ /* 0x040fe20000000025 */
[C---:B------:R-:W-:Y:S01]  /*0910*/  FFMA R18, R56.reuse, R70, R38 ;  /* 0x0000004638127223 */ /* 0x040fe20000000026 */
[C---:B------:R-:W-:Y:S01]  /*0920*/  FFMA R115, R56.reuse, R71, R39 ;  /* 0x0000004738737223 */ /* 0x040fe20000000027 */
[C---:B------:R-:W-:Y:S01]  /*0930*/  FFMA R52, R56.reuse, R76, R52 ;  /* 0x0000004c38347223 */ /* 0x040fe20000000034 */
        /* <DEDUP_REMOVED lines=9> */
[----:B------:R-:W-:Y:S01]  /*09d0*/  FFMA R46, R24, R78, R46 ;  /* 0x0000004e182e7223 */ /* 0x000fe2000000002e */
[----:B---3--:R-:W-:Y:S01]  /*09e0*/  FFMA R35, R8, R73, R28 ;  /* 0x0000004908237223 */ /* 0x008fe2000000001c */
[C---:B------:R-:W-:Y:S01]  /*09f0*/  FFMA R40, R96.reuse, R76, R12 ;  /* 0x0000004c60287223 */ /* 0x040fe2000000000c */
[C---:B------:R-:W-:Y:S01]  /*0a00*/  FFMA R41, R96.reuse, R77, R13 ;  /* 0x0000004d60297223 */ /* 0x040fe2000000000d */
[----:B------:R-:W-:Y:S01]  /*0a10*/  FFMA R42, R96, R78, R14 ;  /* 0x0000004e602a7223 */ /* 0x000fe2000000000e */
[----:B------:R-:W-:Y:S01]  /*0a20*/  FFMA R24, R24, R79, R47 ;  /* 0x0000004f18187223 */ /* 0x000fe2000000002f */
[----:B------:R-:W-:Y:S01]  /*0a30*/  FFMA R28, R8, R57, R36 ;  /* 0x00000039081c7223 */ /* 0x000fe20000000024 */
[----:B------:R-:W-:Y:S01]  /*0a40*/  FFMA R96, R96, R79, R15 ;  /* 0x0000004f60607223 */ /* 0x000fe2000000000f */
[C---:B------:R-:W-:Y:S01]  /*0a50*/  FFMA R36, R8.reuse, R25, R68 ;  /* 0x0000001908247223 */ /* 0x040fe20000000044 */
[----:B------:R-:W-:Y:S01]  /*0a60*/  FFMA R47, R25, R9, R56 ;  /* 0x00000009192f7223 */ /* 0x000fe20000000038 */
[----:B------:R-:W0:Y:S01]  /*0a70*/  LDS.128 R12, [R101+UR5+0x210] ;  /* 0x00021005650c7984 */ /* 0x000e220008000c00 */
[C---:B------:R-:W-:Y:S01]  /*0a80*/  FFMA R32, R8.reuse, R97, R19 ;  /* 0x0000006108207223 */ /* 0x040fe20000000013 */
[C---:B------:R-:W-:Y:S01]  /*0a90*/  FFMA R39, R97.reuse, R9, R17 ;  /* 0x0000000961277223 */ /* 0x040fe20000000011 */
[-C--:B------:R-:W-:Y:S01]  /*0aa0*/  FFMA R56, R97, R10.reuse, R16 ;  /* 0x0000000a61387223 */ /* 0x080fe20000000010 */
[-C--:B------:R-:W-:Y:S01]  /*0ab0*/  FFMA R68, R57, R10.reuse, R18 ;  /* 0x0000000a39447223 */ /* 0x080fe20000000012 */
[C---:B------:R-:W-:Y:S01]  /*0ac0*/  FFMA R103, R8.reuse, R89, R103 ;  /* 0x0000005908677223 */ /* 0x040fe20000000067 */
[----:B------:R-:W1:Y:S01]  /*0ad0*/  LDS.128 R16, [R101+UR5+0x400] ;  /* 0x0004000565107984 */ /* 0x000e620008000c00 */
[C---:B------:R-:W-:Y:S01]  /*0ae0*/  FFMA R95, R8.reuse, R21, R95 ;  /* 0x00000015085f7223 */ /* 0x040fe2000000005f */
[C---:B------:R-:W-:Y:S01]  /*0af0*/  FFMA R34, R8.reuse, R85, R116 ;  /* 0x0000005508227223 */ /* 0x040fe20000000074 */
[----:B------:R-:W-:Y:S01]  /*0b00*/  FFMA R33, R8, R81, R118 ;  /* 0x0000005108217223 */ /* 0x000fe20000000076 */
[----:B------:R-:W-:Y:S01]  /*0b10*/  FFMA R70, R97, R11, R43 ;  /* 0x0000000b61467223 */ /* 0x000fe2000000002b */
[-C--:B------:R-:W-:Y:S01]  /*0b20*/  FFMA R104, R89, R9.reuse, R104 ;  /* 0x0000000959687223 */ /* 0x080fe20000000068 */
[-C--:B------:R-:W-:Y:S01]  /*0b30*/  FFMA R107, R21, R9.reuse, R107 ;  /* 0x00000009156b7223 */ /* 0x080fe2000000006b */
[-C--:B------:R-:W-:Y:S01]  /*0b40*/  FFMA R29, R73, R9.reuse, R29 ;  /* 0x00000009491d7223 */ /* 0x080fe2000000001d */
[-C--:B------:R-:W-:Y:S01]  /*0b50*/  FFMA R113, R85, R9.reuse, R113 ;  /* 0x0000000955717223 */ /* 0x080fe20000000071 */
[-C--:B------:R-:W-:Y:S01]  /*0b60*/  FFMA R37, R81, R9.reuse, R117 ;  /* 0x0000000951257223 */ /* 0x080fe20000000075 */
        /* <DEDUP_REMOVED lines=12> */
[-C--:B------:R-:W-:Y:S01]  /*0c30*/  FFMA R43, R57, R11.reuse, R115 ;  /* 0x0000000b392b7223 */ /* 0x080fe20000000073 */
[----:B------:R-:W-:-:S02]  /*0c40*/  FFMA R71, R25, R11, R71 ;  /* 0x0000000b19477223 */ /* 0x000fc40000000047 */
[----:B------:R-:W2:Y:S01]  /*0c50*/  LDS.128 R8, [R101+UR5+0x410] ;  /* 0x0004100565087984 */ /* 0x000ea20008000c00 */
[C---:B0-----:R-:W-:Y:S01]  /*0c60*/  FFMA R110, R12.reuse, R21, R110 ;  /* 0x000000150c6e7223 */ /* 0x041fe2000000006e */
[C---:B------:R-:W-:Y:S01]  /*0c70*/  FFMA R111, R21.reuse, R13, R111 ;  /* 0x0000000d156f7223 */ /* 0x040fe2000000006f */
[CC--:B------:R-:W-:Y:S01]  /*0c80*/  FFMA R112, R21.reuse, R14.reuse, R112 ;  /* 0x0000000e15707223 */ /* 0x0c0fe20000000070 */
[----:B------:R-:W-:Y:S01]  /*0c90*/  FFMA R20, R21, R15, R20 ;  /* 0x0000000f15147223 */ /* 0x000fe20000000014 */
[C---:B------:R-:W-:Y:S01]  /*0ca0*/  FFMA R92, R12.reuse, R89, R92 ;  /* 0x000000590c5c7223 */ /* 0x040fe2000000005c */
        /* <DEDUP_REMOVED lines=23> */
[----:B------:R-:W-:Y:S01]  /*0e20*/  FFMA R44, R12, R25, R44 ;  /* 0x000000190c2c7223 */ /* 0x000fe2000000002c */
        /* <DEDUP_REMOVED lines=11> */
[-C--:B------:R-:W-:Y:S01]  /*0ee0*/  FFMA R104, R90, R17.reuse, R104 ;  /* 0x000000115a687223 */ /* 0x080fe20000000068 */
[-C--:B------:R-:W-:Y:S01]  /*0ef0*/  FFMA R107, R22, R17.reuse, R107 ;  /* 0x00000011166b7223 */ /* 0x080fe2000000006b */
[-C--:B------:R-:W-:Y:S01]  /*0f00*/  FFMA R16, R74, R17.reuse, R29 ;  /* 0x000000114a107223 */ /* 0x080fe2000000001d */
[-C--:B------:R-:W-:Y:S01]  /*0f10*/  FFMA R113, R86, R17.reuse, R113 ;  /* 0x0000001156717223 */ /* 0x080fe20000000071 */
[-C--:B------:R-:W-:Y:S01]  /*0f20*/  FFMA R37, R82, R17.reuse, R37 ;  /* 0x0000001152257223 */ /* 0x080fe20000000025 */
[-C--:B------:R-:W-:Y:S01]  /*0f30*/  FFMA R39, R98, R17.reuse, R39 ;  /* 0x0000001162277223 */ /* 0x080fe20000000027 */
[-C--:B------:R-:W-:Y:S01]  /*0f40*/  FFMA R38, R58, R17.reuse, R38 ;  /* 0x000000113a267223 */ /* 0x080fe20000000026 */
[----:B------:R-:W-:Y:S01]  /*0f50*/  FFMA R47, R26, R17, R47 ;  /* 0x000000111a2f7223 */ /* 0x000fe2000000002f */
[----:B------:R-:W0:Y:S01]  /*0f60*/  LDS.128 R12, [R101+UR5+0x600] ;  /* 0x00060005650c7984 */ /* 0x000e220008000c00 */
        /* <DEDUP_REMOVED lines=10> */
[----:B------:R-:W1:Y:S01]  /*1010*/  LDS.128 R28, [R101+UR5+0x610] ;  /* 0x00061005651c7984 */ /* 0x000e620008000c00 */
[-C--:B------:R-:W-:Y:S01]  /*1020*/  FFMA R109, R22, R19.reuse, R109 ;  /* 0x00000013166d7223 */ /* 0x080fe2000000006d */
[-C--:B------:R-:W-:Y:S01]  /*1030*/  FFMA R72, R86, R19.reuse, R72 ;  /* 0x0000001356487223 */ /* 0x080fe20000000048 */
[-C--:B------:R-:W-:Y:S01]  /*1040*/  FFMA R51, R82, R19.reuse, R51 ;  /* 0x0000001352337223 */ /* 0x080fe20000000033 */
[-C--:B------:R-:W-:Y:S01]  /*1050*/  FFMA R70, R98, R19.reuse, R70 ;  /* 0x0000001362467223 */ /* 0x080fe20000000046 */
[-C--:B------:R-:W-:Y:S01]  /*1060*/  FFMA R43, R58, R19.reuse, R43 ;  /* 0x000000133a2b7223 */ /* 0x080fe2000000002b */
[----:B------:R-:W-:Y:S01]  /*1070*/  FFMA R71, R26, R19, R71 ;  /* 0x000000131a477223 */ /* 0x000fe20000000047 */
[----:B--2---:R-:W-:Y:S01]  /*1080*/  FFMA R52, R8, R58, R52 ;  /* 0x0000003a08347223 */ /* 0x004fe20000000034 */
[CC--:B------:R-:W-:Y:S01]  /*1090*/  FFMA R53, R58.reuse, R9.reuse, R53 ;  /* 0x000000093a357223 */ /* 0x0c0fe20000000035 */
[----:B------:R-:W-:Y:S01]  /*10a0*/  FFMA R54, R58, R10, R54 ;  /* 0x0000000a3a367223 */ /* 0x000fe20000000036 */
[----:B------:R-:W-:Y:S01]  /*10b0*/  FFMA R60, R8, R74, R60 ;  /* 0x0000004a083c7223 */ /* 0x000fe2000000003c */
[C---:B------:R-:W-:Y:S01]  /*10c0*/  FFMA R61, R74.reuse, R9, R61 ;  /* 0x000000094a3d7223 */ /* 0x040fe2000000003d */
[C---:B------:R-:W-:Y:S01]  /*10d0*/  FFMA R62, R74.reuse, R10, R62 ;  /* 0x0000000a4a3e7223 */ /* 0x040fe2000000003e */
[-C--:B------:R-:W-:Y:S01]  /*10e0*/  FFMA R63, R74, R11.reuse, R63 ;  /* 0x0000000b4a3f7223 */ /* 0x080fe2000000003f */
[----:B------:R-:W-:Y:S01]  /*10f0*/  FFMA R58, R58, R11, R55 ;  /* 0x0000000b3a3a7223 */ /* 0x000fe20000000037 */
[----:B------:R-:W-:Y:S01]  /*1100*/  FFMA R19, R8, R90, R92 ;  /* 0x0000005a08137223 */ /* 0x000fe2000000005c */
[C---:B------:R-:W-:Y:S01]  /*1110*/  FFMA R25, R90.reuse, R9, R93 ;  /* 0x000000095a197223 */ /* 0x040fe2000000005d */
[C---:B------:R-:W-:Y:S01]  /*1120*/  FFMA R57, R90.reuse, R10, R94 ;  /* 0x0000000a5a397223 */ /* 0x040fe2000000005e */
        /* <DEDUP_REMOVED lines=21> */
[C---:B0-----:R-:W-:Y:S01]  /*1280*/  FFMA R103, R12.reuse, R91, R103 ;  /* 0x0000005b0c677223 */ /* 0x041fe20000000067 */
        /* <DEDUP_REMOVED lines=31> */
[----:B------:R-:W-:Y:S01]  /*1480*/  LDS.128 R8, [R101+UR5+0x800] ;  /* 0x0008000565087984 */ /* 0x000fe20008000c00 */
[C---:B-1----:R-:W-:Y:S01]  /*1490*/  FFMA R116, R28.reuse, R91, R19 ;  /* 0x0000005b1c747223 */ /* 0x042fe20000000013 */
[C---:B------:R-:W-:Y:S01]  /*14a0*/  FFMA R115, R91.reuse, R29, R25 ;  /* 0x0000001d5b737223 */ /* 0x040fe20000000019 */
[CC--:B------:R-:W-:Y:S01]  /*14b0*/  FFMA R21, R91.reuse, R30.reuse, R57 ;  /* 0x0000001e5b157223 */ /* 0x0c0fe20000000039 */
[----:B------:R-:W-:Y:S01]  /*14c0*/  LDS.128 R32, [R101+UR5+0x810] ;  /* 0x0008100565207984 */ /* 0x000fe20008000c00 */
[----:B------:R-:W-:Y:S01]  /*14d0*/  FFMA R117, R91, R31, R88 ;  /* 0x0000001f5b757223 */ /* 0x000fe20000000058 */
[C---:B------:R-:W-:Y:S01]  /*14e0*/  FFMA R25, R28.reuse, R75, R60 ;  /* 0x0000004b1c197223 */ /* 0x040fe2000000003c */
[C---:B------:R-:W-:Y:S01]  /*14f0*/  FFMA R57, R75.reuse, R29, R61 ;  /* 0x0000001d4b397223 */ /* 0x040fe2000000003d */
[----:B------:R-:W0:Y:S01]  /*1500*/  LDS.128 R12, [R102+UR7+0x30] ;  /* 0x00003007660c7984 */ /* 0x000e220008000c00 */
[CC--:B------:R-:W-:Y:S01]  /*1510*/  FFMA R89, R75.reuse, R30.reuse, R62 ;  /* 0x0000001e4b597223 */ /* 0x0c0fe2000000003e */
[----:B------:R-:W-:Y:S01]  /*1520*/  FFMA R91, R75, R31, R63 ;  /* 0x0000001f4b5b7223 */ /* 0x000fe2000000003f */
[C---:B------:R-:W-:Y:S01]  /*1530*/  FFMA R75, R28.reuse, R87, R64 ;  /* 0x000000571c4b7223 */ /* 0x040fe20000000040 */
[----:B------:R-:W1:Y:S01]  /*1540*/  LDS.128 R92, [R102+UR7+0x10] ;  /* 0x00001007665c7984 */ /* 0x000e620008000c00 */
[C---:B------:R-:W-:Y:S01]  /*1550*/  FFMA R88, R87.reuse, R29, R65 ;  /* 0x0000001d57587223 */ /* 0x040fe20000000041 */
[CC--:B------:R-:W-:Y:S01]  /*1560*/  FFMA R90, R87.reuse, R30.reuse, R66 ;  /* 0x0000001e575a7223 */ /* 0x0c0fe20000000042 */
[----:B------:R-:W-:Y:S01]  /*1570*/  FFMA R87, R87, R31, R67 ;  /* 0x0000001f57577223 */ /* 0x000fe20000000043 */
[----:B------:R-:W2:Y:S01]  /*1580*/  LDS.128 R60, [R102+UR7+0x50] ;  /* 0x00005007663c7984 */ /* 0x000ea20008000c00 */
[C---:B------:R-:W-:Y:S01]  /*1590*/  FFMA R110, R28.reuse, R23, R110 ;  /* 0x000000171c6e7223 */ /* 0x040fe2000000006e */
[C---:B------:R-:W-:Y:S01]  /*15a0*/  FFMA R111, R23.reuse, R29, R111 ;  /* 0x0000001d176f7223 */ /* 0x040fe2000000006f */
[CC--:B------:R-:W-:Y:S01]  /*15b0*/  FFMA R112, R23.reuse, R30.reuse, R112 ;  /* 0x0000001e17707223 */ /* 0x0c0fe20000000070 */
[----:B------:R-:W3:Y:S01]  /*15c0*/  LDS.128 R64, [R102+UR7+0x70] ;  /* 0x0000700766407984 */ /* 0x000ee20008000c00 */
        /* <DEDUP_REMOVED lines=8> */
[CC--:B------:R-:W-:Y:S01]  /*1650*/  FFMA R98, R59.reuse, R30.reuse, R54 ;  /* 0x0000001e3b627223 */ /* 0x0c0fe20000000036 */
[----:B------:R-:W-:Y:S01]  /*1660*/  FFMA R58, R59, R31, R58 ;  /* 0x0000001f3b3a7223 */ /* 0x000fe2000000003a */
[----:B------:R-:W4:Y:S01]  /*1670*/  LDS.128 R16, [R102+UR7+0x90] ;  /* 0x0000900766107984 */ /* 0x000f220008000c00 */
[C---:B------:R-:W-:Y:S01]  /*1680*/  FFMA R40, R28.reuse, R99, R40 ;  /* 0x000000631c287223 */ /* 0x040fe20000000028 */
[----:B------:R-:W-:Y:S01]  /*1690*/  FFMA R74, R28, R27, R74 ;  /* 0x0000001b1c4a7223 */ /* 0x000fe2000000004a */
[----:B------:R-:W-:Y:S01]  /*16a0*/  FFMA R29, R27, R29, R55 ;  /* 0x0000001d1b1d7223 */ /* 0x000fe20000000037 */
[----:B------:R-:W5:Y:S01]  /*16b0*/  LDS.128 R68, [R102+UR7+0xb0] ;  /* 0x0000b00766447984 */ /* 0x000f620008000c00 */
[CC--:B------:R-:W-:Y:S01]  /*16c0*/  FFMA R42, R99.reuse, R30.reuse, R42 ;  /* 0x0000001e632a7223 */ /* 0x0c0fe2000000002a */
[-C--:B------:R-:W-:Y:S01]  /*16d0*/  FFMA R96, R99, R31.reuse, R96 ;  /* 0x0000001f63607223 */ /* 0x080fe20000000060 */
[C---:B------:R-:W-:Y:S01]  /*16e0*/  FFMA R73, R27.reuse, R30, R73 ;  /* 0x0000001e1b497223 */ /* 0x040fe20000000049 */
[----:B------:R-:W5:Y:S01]  /*16f0*/  LDS.128 R52, [R102+UR7+0xd0] ;  /* 0x0000d00766347984 */ /* 0x000f620008000c00 */
[----:B------:R-:W-:Y:S01]  /*1700*/  FFMA R77, R27, R31, R77 ;  /* 0x0000001f1b4d7223 */ /* 0x000fe2000000004d */
[C---:B0-----:R-:W-:Y:S01]  /*1710*/  FFMA R59, R12.reuse, R8, R22 ;  /* 0x000000080c3b7223 */ /* 0x041fe20000000016 */
[C---:B------:R-:W-:Y:S01]  /*1720*/  FFMA R107, R12.reuse, R9, R107 ;  /* 0x000000090c6b7223 */ /* 0x040fe2000000006b */
[C---:B------:R-:W-:Y:S01]  /*1730*/  FFMA R108, R12.reuse, R10, R108 ;  /* 0x0000000a0c6c7223 */ /* 0x040fe2000000006c */
[C---:B------:R-:W-:Y:S01]  /*1740*/  FFMA R109, R12.reuse, R11, R109 ;  /* 0x0000000b0c6d7223 */ /* 0x040fe2000000006d */
[C---:B------:R-:W-:Y:S01]  /*1750*/  FFMA R110, R12.reuse, R32, R110 ;  /* 0x000000200c6e7223 */ /* 0x040fe2000000006e */
[C---:B------:R-:W-:Y:S01]  /*1760*/  FFMA R111, R12.reuse, R33, R111 ;  /* 0x000000210c6f7223 */ /* 0x040fe2000000006f */
[-C--:B------:R-:W-:Y:S01]  /*1770*/  FFMA R112, R12, R34.reuse, R112 ;  /* 0x000000220c707223 */ /* 0x080fe20000000070 */
[----:B-1----:R-:W-:Y:S01]  /*1780*/  FFMA R28, R92, R34, R21 ;  /* 0x000000225c1c7223 */ /* 0x002fe20000000015 */
[----:B------:R-:W-:Y:S01]  /*1790*/  FFMA R12, R12, R35, R20 ;  /* 0x000000230c0c7223 */ /* 0x000fe20000000014 */
[C---:B--2---:R-:W-:Y:S01]  /*17a0*/  FFMA R99, R60.reuse, R9, R76 ;  /* 0x000000093c637223 */ /* 0x044fe2000000004c */
[----:B------:R0:W1:Y:S01]  /*17b0*/  LDS.128 R20, [R102+UR7+0xf0] ;  /* 0x0000f00766147984 */ /* 0x0000620008000c00 */
[C---:B------:R-:W-:Y:S01]  /*17c0*/  FFMA R79, R60.reuse, R10, R79 ;  /* 0x0000000a3c4f7223 */ /* 0x040fe2000000004f */
[C---:B------:R-:W-:Y:S01]  /*17d0*/  FFMA R85, R60.reuse, R11, R85 ;  /* 0x0000000b3c557223 */ /* 0x040fe20000000055 */
[C---:B------:R-:W-:Y:S01]  /*17e0*/  FFMA R76, R60.reuse, R32, R25 ;  /* 0x000000203c4c7223 */ /* 0x040fe20000000019 */
[C---:B------:R-:W-:Y:S01]  /*17f0*/  FFMA R57, R60.reuse, R33, R57 ;  /* 0x000000213c397223 */ /* 0x040fe20000000039 */
[C---:B------:R-:W-:Y:S01]  /*1800*/  FFMA R89, R60.reuse, R34, R89 ;  /* 0x000000223c597223 */ /* 0x040fe20000000059 */
[----:B------:R-:W-:Y:S01]  /*1810*/  FFMA R91, R60, R35, R91 ;  /* 0x000000233c5b7223 */ /* 0x000fe2000000005b */
[----:B------:R-:W-:Y:S01]  /*1820*/  FFMA R31, R92, R32, R116 ;  /* 0x000000205c1f7223 */ /* 0x000fe20000000074 */
[-C--:B0-----:R-:W-:Y:S01]  /*1830*/  FFMA R102, R60, R8.reuse, R24 ;  /* 0x000000083c667223 */ /* 0x081fe20000000018 */
[-C--:B---3--:R-:W-:Y:S01]  /*1840*/  FFMA R60, R64, R8.reuse, R26 ;  /* 0x00000008403c7223 */ /* 0x088fe2000000001a */
[CC--:B------:R-:W-:Y:S01]  /*1850*/  FFMA R103, R92.reuse, R8.reuse, R103 ;  /* 0x000000085c677223 */ /* 0x0c0fe20000000067 */
[----:B------:R-:W0:Y:S01]  /*1860*/  LDS.128 R24, [R101+UR5+0xa00] ;  /* 0x000a000565187984 */ /* 0x000e220008000c00 */
[-C--:B------:R-:W-:Y:S01]  /*1870*/  FFMA R104, R92, R9.reuse, R104 ;  /* 0x000000095c687223 */ /* 0x080fe20000000068 */
[C---:B----4-:R-:W-:Y:S01]  /*1880*/  FFMA R116, R16.reuse, R8, R44 ;  /* 0x0000000810747223 */ /* 0x050fe2000000002c */
[C---:B------:R-:W-:Y:S01]  /*1890*/  FFMA R44, R16.reuse, R9, R37 ;  /* 0x00000009102c7223 */ /* 0x040fe20000000025 */
[C---:B------:R-:W-:Y:S01]  /*18a0*/  FFMA R50, R16.reuse, R10, R50 ;  /* 0x0000000a10327223 */ /* 0x040fe20000000032 */
[C---:B------:R-:W-:Y:S01]  /*18b0*/  FFMA R51, R16.reuse, R11, R51 ;  /* 0x0000000b10337223 */ /* 0x040fe20000000033 */
[C---:B------:R-:W-:Y:S01]  /*18c0*/  FFMA R48, R16.reuse, R32, R48 ;  /* 0x0000002010307223 */ /* 0x040fe20000000030 */
[C---:B------:R-:W-:Y:S01]  /*18d0*/  FFMA R49, R16.reuse, R33, R49 ;  /* 0x0000002110317223 */ /* 0x040fe20000000031 */
[C---:B------:R-:W-:Y:S01]  /*18e0*/  FFMA R84, R16.reuse, R34, R84 ;  /* 0x0000002210547223 */ /* 0x040fe20000000054 */
[----:B------:R-:W-:Y:S01]  /*18f0*/  FFMA R80, R16, R35, R80 ;  /* 0x0000002310507223 */ /* 0x000fe20000000050 */
[-C--:B-----5:R-:W-:Y:S01]  /*1900*/  FFMA R45, R68, R8.reuse, R45 ;  /* 0x00000008442d7223 */ /* 0x0a0fe2000000002d */
[----:B------:R-:W-:Y:S01]  /*1910*/  FFMA R16, R52, R8, R46 ;  /* 0x0000000834107223 */ /* 0x000fe2000000002e */
[CC--:B------:R-:W-:Y:S01]  /*1920*/  FFMA R105, R92.reuse, R10.reuse, R105 ;  /* 0x0000000a5c697223 */ /* 0x0c0fe20000000069 */
[C---:B------:R-:W-:Y:S01]  /*1930*/  FFMA R106, R92.reuse, R11, R106 ;  /* 0x0000000b5c6a7223 */ /* 0x040fe2000000006a */
[C---:B------:R-:W-:Y:S01]  /*1940*/  FFMA R30, R92.reuse, R33, R115 ;  /* 0x000000215c1e7223 */ /* 0x040fe20000000073 */
[----:B------:R-:W-:Y:S01]  /*1950*/  FFMA R92, R92, R35, R117 ;  /* 0x000000235c5c7223 */ /* 0x000fe20000000075 */
[C---:B------:R-:W-:Y:S01]  /*1960*/  FFMA R113, R64.reuse, R9, R113 ;  /* 0x0000000940717223 */ /* 0x040fe20000000071 */
[C---:B------:R-:W-:Y:S01]  /*1970*/  FFMA R114, R64.reuse, R10, R114 ;  /* 0x0000000a40727223 */ /* 0x040fe20000000072 */
[C---:B------:R-:W-:Y:S01]  /*1980*/  FFMA R72, R64.reuse, R11, R72 ;  /* 0x0000000b40487223 */ /* 0x040fe20000000048 */
[C---:B------:R-:W-:Y:S01]  /*1990*/  FFMA R75, R64.reuse, R32, R75 ;  /* 0x00000020404b7223 */ /* 0x040fe2000000004b */
        /* <DEDUP_REMOVED lines=8> */
[----:B------:R-:W-:Y:S01]  /*1a20*/  FFMA R42, R68, R34, R42 ;  /* 0x00000022442a7223 */ /* 0x000fe2000000002a */
[----:B-1----:R-:W-:Y:S01]  /*1a30*/  FFMA R8, R20, R8, R36 ;  /* 0x0000000814087223 */ /* 0x002fe20000000024 */
[----:B------:R-:W-:Y:S01]  /*1a40*/  FFMA R96, R68, R35, R96 ;  /* 0x0000002344607223 */ /* 0x000fe20000000060 */
[C---:B------:R-:W-:Y:S01]  /*1a50*/  FFMA R56, R52.reuse, R9, R38 ;  /* 0x0000000934387223 */ /* 0x040fe20000000026 */
[CC--:B------:R-:W-:Y:S01]  /*1a60*/  FFMA R68, R52.reuse, R10.reuse, R78 ;  /* 0x0000000a34447223 */ /* 0x0c0fe2000000004e */
[-C--:B------:R-:W-:Y:S01]  /*1a70*/  FFMA R58, R52, R35.reuse, R58 ;  /* 0x00000023343a7223 */ /* 0x080fe2000000003a */
[----:B------:R-:W-:Y:S01]  /*1a80*/  FFMA R77, R20, R35, R77 ;  /* 0x00000023144d7223 */ /* 0x000fe2000000004d */
[----:B------:R-:W-:Y:S01]  /*1a90*/  FFMA R78, R52, R11, R43 ;  /* 0x0000000b344e7223 */ /* 0x000fe2000000002b */
[C---:B------:R-:W-:Y:S01]  /*1aa0*/  FFMA R47, R20.reuse, R9, R47 ;  /* 0x00000009142f7223 */ /* 0x040fe2000000002f */
[----:B------:R-:W1:Y:S01]  /*1ab0*/  LDS.128 R36, [R101+UR5+0xa10] ;  /* 0x000a100565247984 */ /* 0x000e620008000c00 */
[C---:B------:R-:W-:Y:S01]  /*1ac0*/  FFMA R81, R20.reuse, R10, R81 ;  /* 0x0000000a14517223 */ /* 0x040fe20000000051 */
[----:B------:R-:W-:Y:S01]  /*1ad0*/  FFMA R86, R20, R11, R86 ;  /* 0x0000000b14567223 */ /* 0x000fe20000000056 */
[----:B0-----:R-:W-:Y:S01]  /*1ae0*/  FFMA R35, R24, R21, R8 ;  /* 0x0000001518237223 */ /* 0x001fe20000000008 */
[----:B------:R-:W-:Y:S01]  /*1af0*/  FFMA R43, R53, R25, R56 ;  /* 0x00000019352b7223 */ /* 0x000fe20000000038 */
[----:B------:R-:W0:Y:S01]  /*1b00*/  LDS.128 R8, [R101+UR5+0xc00] ;  /* 0x000c000565087984 */ /* 0x000e220008000c00 */
[----:B------:R-:W-:Y:S01]  /*1b10*/  FFMA R56, R17, R26, R50 ;  /* 0x0000001a11387223 */ /* 0x000fe20000000032 */
[C---:B------:R-:W-:Y:S01]  /*1b20*/  FFMA R83, R52.reuse, R32, R83 ;  /* 0x0000002034537223 */ /* 0x040fe20000000053 */
[CC--:B------:R-:W-:Y:S01]  /*1b30*/  FFMA R97, R52.reuse, R33.reuse, R97 ;  /* 0x0000002134617223 */ /* 0x0c0fe20000000061 */
[----:B------:R-:W-:Y:S01]  /*1b40*/  FFMA R98, R52, R34, R98 ;  /* 0x0000002234627223 */ /* 0x000fe20000000062 */
[C---:B------:R-:W-:Y:S01]  /*1b50*/  FFMA R74, R20.reuse, R32, R74 ;  /* 0x00000020144a7223 */ /* 0x040fe2000000004a */
[C---:B------:R-:W-:Y:S01]  /*1b60*/  FFMA R29, R20.reuse, R33, R29 ;  /* 0x00000021141d7223 */ /* 0x040fe2000000001d */
[----:B------:R-:W-:Y:S01]  /*1b70*/  FFMA R73, R20, R34, R73 ;  /* 0x0000002214497223 */ /* 0x000fe20000000049 */
[-C--:B------:R-:W-:Y:S01]  /*1b80*/  FFMA R50, R53, R26.reuse, R68 ;  /* 0x0000001a35327223 */ /* 0x080fe20000000044 */
[C---:B------:R-:W-:Y:S01]  /*1b90*/  FFMA R34, R24.reuse, R61, R102 ;  /* 0x0000003d18227223 */ /* 0x040fe20000000066 */
[C---:B------:R-:W-:Y:S01]  /*1ba0*/  FFMA R33, R24.reuse, R65, R60 ;  /* 0x0000004118217223 */ /* 0x040fe2000000003c */
[C---:B------:R-:W-:Y:S01]  /*1bb0*/  FFMA R32, R24.reuse, R17, R116 ;  /* 0x0000001118207223 */ /* 0x040fe20000000074 */
[C---:B------:R-:W-:Y:S01]  /*1bc0*/  FFMA R20, R24.reuse, R69, R45 ;  /* 0x0000004518147223 */ /* 0x040fe2000000002d */
[C---:B------:R-:W-:Y:S01]  /*1bd0*/  FFMA R68, R17.reuse, R27, R51 ;  /* 0x0000001b11447223 */ /* 0x040fe20000000033 */
[----:B------:R-:W-:Y:S01]  /*1be0*/  FFMA R45, R17, R25, R44 ;  /* 0x00000019112d7223 */ /* 0x000fe2000000002c */
[----:B------:R-:W-:Y:S01]  /*1bf0*/  FFMA R51, R53, R27, R78 ;  /* 0x0000001b35337223 */ /* 0x000fe2000000004e */
        /* <DEDUP_REMOVED lines=21> */
[----:B-1----:R-:W-:Y:S01]  /*1d50*/  FFMA R30, R93, R37, R30 ;  /* 0x000000255d1e7223 */ /* 0x002fe2000000001e */
[----:B------:R-:W1:Y:S01]  /*1d60*/  LDS.128 R24, [R101+UR5+0xc10] ;  /* 0x000c100565187984 */ /* 0x000e620008000c00 */
[C---:B------:R-:W-:Y:S01]  /*1d70*/  FFMA R110, R36.reuse, R13, R110 ;  /* 0x0000000d246e7223 */ /* 0x040fe2000000006e */
[C---:B------:R-:W-:Y:S01]  /*1d80*/  FFMA R111, R13.reuse, R37, R111 ;  /* 0x000000250d6f7223 */ /* 0x040fe2000000006f */
[CC--:B------:R-:W-:Y:S01]  /*1d90*/  FFMA R112, R13.reuse, R38.reuse, R112 ;  /* 0x000000260d707223 */ /* 0x0c0fe20000000070 */
[----:B------:R-:W-:Y:S01]  /*1da0*/  FFMA R12, R13, R39, R12 ;  /* 0x000000270d0c7223 */ /* 0x000fe2000000000c */
[-C--:B------:R-:W-:Y:S01]  /*1db0*/  FFMA R57, R61, R37.reuse, R57 ;  /* 0x000000253d397223 */ /* 0x080fe20000000039 */
[----:B------:R-:W-:Y:S01]  /*1dc0*/  FFMA R88, R65, R37, R88 ;  /* 0x0000002541587223 */ /* 0x000fe20000000058 */
[C---:B------:R-:W-:Y:S01]  /*1dd0*/  FFMA R48, R36.reuse, R17, R48 ;  /* 0x0000001124307223 */ /* 0x040fe20000000030 */
[C---:B------:R-:W-:Y:S01]  /*1de0*/  FFMA R49, R17.reuse, R37, R49 ;  /* 0x0000002511317223 */ /* 0x040fe20000000031 */
[CC--:B------:R-:W-:Y:S01]  /*1df0*/  FFMA R84, R17.reuse, R38.reuse, R84 ;  /* 0x0000002611547223 */ /* 0x0c0fe20000000054 */
[----:B------:R-:W-:Y:S01]  /*1e00*/  FFMA R80, R17, R39, R80 ;  /* 0x0000002711507223 */ /* 0x000fe20000000050 */
[-C--:B------:R-:W-:Y:S01]  /*1e10*/  FFMA R41, R69, R37.reuse, R41 ;  /* 0x0000002545297223 */ /* 0x080fe20000000029 */
[----:B------:R-:W-:Y:S01]  /*1e20*/  FFMA R97, R53, R37, R97 ;  /* 0x0000002535617223 */ /* 0x000fe20000000061 */
[----:B------:R-:W-:Y:S01]  /*1e30*/  FFMA R74, R36, R21, R74 ;  /* 0x00000015244a7223 */ /* 0x000fe2000000004a */
[C---:B------:R-:W-:Y:S01]  /*1e40*/  FFMA R29, R21.reuse, R37, R29 ;  /* 0x00000025151d7223 */ /* 0x040fe2000000001d */
[C---:B------:R-:W-:Y:S01]  /*1e50*/  FFMA R73, R21.reuse, R38, R73 ;  /* 0x0000002615497223 */ /* 0x040fe20000000049 */
[-C--:B------:R-:W-:Y:S01]  /*1e60*/  FFMA R77, R21, R39.reuse, R77 ;  /* 0x00000027154d7223 */ /* 0x080fe2000000004d */
[C---:B0-----:R-:W-:Y:S01]  /*1e70*/  FFMA R21, R8.reuse, R62, R34 ;  /* 0x0000003e08157223 */ /* 0x041fe20000000022 */
[C---:B------:R-:W-:Y:S01]  /*1e80*/  FFMA R17, R8.reuse, R66, R33 ;  /* 0x0000004208117223 */ /* 0x040fe20000000021 */
[C---:B------:R-:W-:Y:S01]  /*1e90*/  FFMA R13, R8.reuse, R18, R32 ;  /* 0x00000012080d7223 */ /* 0x040fe20000000020 */
[----:B------:R-:W-:Y:S01]  /*1ea0*/  FFMA R37, R8, R22, R35 ;  /* 0x0000001608257223 */ /* 0x000fe20000000023 */
[CC--:B------:R-:W-:Y:S01]  /*1eb0*/  FFMA R28, R93.reuse, R38.reuse, R28 ;  /* 0x000000265d1c7223 */ /* 0x0c0fe2000000001c */
[----:B------:R-:W0:Y:S01]  /*1ec0*/  LDS.128 R32, [R101+UR5+0xe00] ;  /* 0x000e000565207984 */ /* 0x000e220008000c00 */
[----:B------:R-:W-:Y:S01]  /*1ed0*/  FFMA R92, R93, R39, R92 ;  /* 0x000000275d5c7223 */ /* 0x000fe2000000005c */
[C---:B------:R-:W-:Y:S01]  /*1ee0*/  FFMA R76, R36.reuse, R61, R76 ;  /* 0x0000003d244c7223 */ /* 0x040fe2000000004c */
[CC--:B------:R-:W-:Y:S01]  /*1ef0*/  FFMA R89, R61.reuse, R38.reuse, R89 ;  /* 0x000000263d597223 */ /* 0x0c0fe20000000059 */
[-C--:B------:R-:W-:Y:S01]  /*1f00*/  FFMA R91, R61, R39.reuse, R91 ;  /* 0x000000273d5b7223 */ /* 0x080fe2000000005b */
[CC--:B------:R-:W-:Y:S01]  /*1f10*/  FFMA R90, R65.reuse, R38.reuse, R90 ;  /* 0x00000026415a7223 */ /* 0x0c0fe2000000005a */
[-C--:B------:R-:W-:Y:S01]  /*1f20*/  FFMA R87, R65, R39.reuse, R87 ;  /* 0x0000002741577223 */ /* 0x080fe20000000057 */
[CC--:B------:R-:W-:Y:S01]  /*1f30*/  FFMA R42, R69.reuse, R38.reuse, R42 ;  /* 0x00000026452a7223 */ /* 0x0c0fe2000000002a */
[----:B------:R-:W-:Y:S01]  /*1f40*/  FFMA R96, R69, R39, R96 ;  /* 0x0000002745607223 */ /* 0x000fe20000000060 */
[----:B------:R-:W-:Y:S01]  /*1f50*/  FFMA R83, R36, R53, R83 ;  /* 0x0000003524537223 */ /* 0x000fe20000000053 */
[C---:B------:R-:W-:Y:S01]  /*1f60*/  FFMA R98, R53.reuse, R38, R98 ;  /* 0x0000002635627223 */ /* 0x040fe20000000062 */
[----:B------:R-:W-:Y:S01]  /*1f70*/  FFMA R58, R53, R39, R58 ;  /* 0x00000027353a7223 */ /* 0x000fe2000000003a */
[-C--:B------:R-:W-:Y:S01]  /*1f80*/  FFMA R53, R66, R9.reuse, R46 ;  /* 0x0000000942357223 */ /* 0x080fe2000000002e */
[-C--:B------:R-:W-:Y:S01]  /*1f90*/  FFMA R39, R18, R9.reuse, R45 ;  /* 0x0000000912277223 */ /* 0x080fe2000000002d */
[-C--:B------:R-:W-:Y:S01]  /*1fa0*/  FFMA R38, R70, R9.reuse, R44 ;  /* 0x0000000946267223 */ /* 0x080fe2000000002c */
[----:B------:R-:W-:Y:S01]  /*1fb0*/  FFMA R61, R22, R9, R47 ;  /* 0x00000009163d7223 */ /* 0x000fe2000000002f */
[C---:B------:R-:W-:Y:S01]  /*1fc0*/  FFMA R40, R36.reuse, R69, R40 ;  /* 0x0000004524287223 */ /* 0x040fe20000000028 */
[----:B------:R2:W3:Y:S01]  /*1fd0*/  LDS.128 R44, [R101+UR5+0xe10] ;  /* 0x000e1005652c7984 */ /* 0x0004e20008000c00 */
[C---:B------:R-:W-:Y:S01]  /*1fe0*/  FFMA R31, R36.reuse, R93, R31 ;  /* 0x0000005d241f7223 */ /* 0x040fe2000000001f */
[----:B------:R-:W-:Y:S01]  /*1ff0*/  FFMA R75, R36, R65, R75 ;  /* 0x00000041244b7223 */ /* 0x000fe2000000004b */
[C---:B------:R-:W-:Y:S01]  /*2000*/  FFMA R103, R8.reuse, R94, R103 ;  /* 0x0000005e08677223 */ /* 0x040fe20000000067 */
[C---:B------:R-:W-:Y:S01]  /*2010*/  FFMA R59, R8.reuse, R14, R59 ;  /* 0x0000000e083b7223 */ /* 0x040fe2000000003b */
[C---:B------:R-:W-:Y:S01]  /*2020*/  FFMA R20, R8.reuse, R70, R20 ;  /* 0x0000004608147223 */ /* 0x040fe20000000014 */
[----:B------:R-:W-:Y:S01]  /*2030*/  FFMA R16, R8, R54, R16 ;  /* 0x0000003608107223 */ /* 0x000fe20000000010 */
[-C--:B------:R-:W-:Y:S01]  /*2040*/  FFMA R81, R66, R11.reuse, R72 ;  /* 0x0000000b42517223 */ /* 0x080fe20000000048 */
[-C--:B------:R-:W-:Y:S01]  /*2050*/  FFMA R65, R70, R10.reuse, R52 ;  /* 0x0000000a46417223 */ /* 0x080fe20000000034 */
[C---:B------:R-:W-:Y:S01]  /*2060*/  FFMA R72, R18.reuse, R11, R68 ;  /* 0x0000000b12487223 */ /* 0x040fe20000000044 */
[----:B-1----:R-:W-:Y:S01]  /*2070*/  FFMA R118, R18, R27, R80 ;  /* 0x0000001b12767223 */ /* 0x002fe20000000050 */
        /* <DEDUP_REMOVED lines=11> */
[----:B------:R-:W-:Y:S01]  /*2130*/  FFMA R68, R70, R11, R64 ;  /* 0x0000000b46447223 */ /* 0x000fe20000000040 */
[----:B------:R-:W-:Y:S01]  /*2140*/  FFMA R110, R24, R14, R110 ;  /* 0x0000000e186e7223 */ /* 0x000fe2000000006e */
[CC--:B------:R-:W-:Y:S01]  /*2150*/  FFMA R111, R14.reuse, R25.reuse, R111 ;  /* 0x000000190e6f7223 */ /* 0x0c0fe2000000006f */
[----:B------:R-:W-:Y:S01]  /*2160*/  FFMA R112, R14, R26, R112 ;  /* 0x0000001a0e707223 */ /* 0x000fe20000000070 */
[----:B------:R-:W-:Y:S01]  /*2170*/  FFMA R117, R24, R70, R40 ;  /* 0x0000004618757223 */ /* 0x000fe20000000028 */
[C---:B------:R-:W-:Y:S01]  /*2180*/  FFMA R116, R70.reuse, R25, R41 ;  /* 0x0000001946747223 */ /* 0x040fe20000000029 */
[----:B------:R-:W-:Y:S01]  /*2190*/  FFMA R80, R70, R26, R42 ;  /* 0x0000001a46507223 */ /* 0x000fe2000000002a */
[----:B------:R-:W-:Y:S01]  /*21a0*/  FFMA R60, R22, R10, R60 ;  /* 0x0000000a163c7223 */ /* 0x000fe2000000003c */
[----:B------:R-:W-:Y:S01]  /*21b0*/  FFMA R64, R54, R11, R51 ;  /* 0x0000000b36407223 */ /* 0x000fe20000000033 */
[----:B------:R-:W-:Y:S01]  /*21c0*/  FFMA R82, R94, R26, R28 ;  /* 0x0000001a5e527223 */ /* 0x000fe2000000001c */
[-C--:B------:R-:W-:Y:S01]  /*21d0*/  FFMA R14, R14, R27.reuse, R12 ;  /* 0x0000001b0e0e7223 */ /* 0x080fe2000000000c */
[-C--:B------:R-:W-:Y:S01]  /*21e0*/  FFMA R115, R66, R27.reuse, R87 ;  /* 0x0000001b42737223 */ /* 0x080fe20000000057 */
[----:B------:R-:W-:Y:S01]  /*21f0*/  FFMA R113, R24, R18, R48 ;  /* 0x0000001218717223 */ /* 0x000fe20000000030 */
[----:B------:R-:W-:Y:S01]  /*2200*/  FFMA R70, R70, R27, R96 ;  /* 0x0000001b46467223 */ /* 0x000fe20000000060 */
[----:B------:R-:W-:Y:S01]  /*2210*/  FFMA R119, R24, R54, R83 ;  /* 0x0000003618777223 */ /* 0x000fe20000000053 */
[-C--:B------:R-:W-:Y:S01]  /*2220*/  FFMA R106, R94, R11.reuse, R106 ;  /* 0x0000000b5e6a7223 */ /* 0x080fe2000000006a */
[----:B------:R-:W-:Y:S01]  /*2230*/  FFMA R85, R62, R11, R85 ;  /* 0x0000000b3e557223 */ /* 0x000fe20000000055 */
[----:B------:R-:W-:Y:S01]  /*2240*/  FFMA R86, R24, R94, R31 ;  /* 0x0000005e18567223 */ /* 0x000fe2000000001f */
[-C--:B------:R-:W-:Y:S01]  /*2250*/  FFMA R93, R94, R25.reuse, R30 ;  /* 0x000000195e5d7223 */ /* 0x080fe2000000001e */
[----:B------:R-:W-:Y:S01]  /*2260*/  FFMA R76, R24, R62, R76 ;  /* 0x0000003e184c7223 */ /* 0x000fe2000000004c */
[CC--:B------:R-:W-:Y:S01]  /*2270*/  FFMA R12, R62.reuse, R25.reuse, R57 ;  /* 0x000000193e0c7223 */ /* 0x0c0fe20000000039 */
[----:B------:R-:W-:Y:S01]  /*2280*/  FFMA R89, R62, R26, R89 ;  /* 0x0000001a3e597223 */ /* 0x000fe20000000059 */
[----:B------:R-:W-:Y:S01]  /*2290*/  FFMA R75, R24, R66, R75 ;  /* 0x00000042184b7223 */ /* 0x000fe2000000004b */
[CC--:B------:R-:W-:Y:S01]  /*22a0*/  FFMA R88, R66.reuse, R25.reuse, R88 ;  /* 0x0000001942587223 */ /* 0x0c0fe20000000058 */
[-C--:B------:R-:W-:Y:S01]  /*22b0*/  FFMA R90, R66, R26.reuse, R90 ;  /* 0x0000001a425a7223 */ /* 0x080fe2000000005a */
[CC--:B------:R-:W-:Y:S01]  /*22c0*/  FFMA R87, R18.reuse, R25.reuse, R49 ;  /* 0x0000001912577223 */ /* 0x0c0fe20000000031 */
[-C--:B------:R-:W-:Y:S01]  /*22d0*/  FFMA R84, R18, R26.reuse, R84 ;  /* 0x0000001a12547223 */ /* 0x080fe20000000054 */
[C---:B--2---:R-:W-:Y:S01]  /*22e0*/  FFMA R101, R54.reuse, R25, R97 ;  /* 0x0000001936657223 */ /* 0x044fe20000000061 */
[----:B------:R-:W-:Y:S01]  /*22f0*/  FFMA R83, R54, R26, R98 ;  /* 0x0000001a36537223 */ /* 0x000fe20000000062 */
[C---:B0-----:R-:W-:Y:S01]  /*2300*/  FFMA R96, R32.reuse, R95, R103 ;  /* 0x0000005f20607223 */ /* 0x041fe20000000067 */
        /* <DEDUP_REMOVED lines=8> */
[----:B------:R-:W-:Y:S01]  /*2390*/  FFMA R120, R54, R27, R58 ;  /* 0x0000001b36787223 */ /* 0x000fe2000000003a */
[----:B------:R-:W-:Y:S01]  /*23a0*/  FFMA R121, R22, R25, R29 ;  /* 0x0000001916797223 */ /* 0x000fe2000000001d */
[----:B------:R-:W-:Y:S01]  /*23b0*/  FFMA R32, R32, R23, R37 ;  /* 0x0000001720207223 */ /* 0x000fe20000000025 */
[----:B------:R-:W-:Y:S01]  /*23c0*/  FFMA R41, R71, R33, R38 ;  /* 0x0000002147297223 */ /* 0x000fe20000000026 */
[----:B------:R-:W-:Y:S01]  /*23d0*/  FFMA R78, R22, R11, R78 ;  /* 0x0000000b164e7223 */ /* 0x000fe2000000004e */
[----:B------:R-:W-:Y:S01]  /*23e0*/  FFMA R74, R24, R22, R74 ;  /* 0x00000016184a7223 */ /* 0x000fe2000000004a */
        /* <DEDUP_REMOVED lines=23> */
[C---:B---3--:R-:W-:Y:S01]  /*2560*/  FFMA R92, R44.reuse, R95, R86 ;  /* 0x0000005f2c5c7223 */ /* 0x048fe20000000056 */
[C---:B------:R-:W-:Y:S01]  /*2570*/  FFMA R93, R95.reuse, R45, R93 ;  /* 0x0000002d5f5d7223 */ /* 0x040fe2000000005d */
[-C--:B------:R-:W-:Y:S01]  /*2580*/  FFMA R94, R95, R46.reuse, R82 ;  /* 0x0000002e5f5e7223 */ /* 0x080fe20000000052 */
[C---:B------:R-:W-:Y:S01]  /*2590*/  FFMA R24, R44.reuse, R15, R110 ;  /* 0x0000000f2c187223 */ /* 0x040fe2000000006e */
[C---:B------:R-:W-:Y:S01]  /*25a0*/  FFMA R25, R15.reuse, R45, R111 ;  /* 0x0000002d0f197223 */ /* 0x040fe2000000006f */
[CC--:B------:R-:W-:Y:S01]  /*25b0*/  FFMA R26, R15.reuse, R46.reuse, R112 ;  /* 0x0000002e0f1a7223 */ /* 0x0c0fe20000000070 */
[----:B------:R-:W-:Y:S01]  /*25c0*/  FFMA R27, R15, R47, R14 ;  /* 0x0000002f0f1b7223 */ /* 0x000fe2000000000e */
[C---:B------:R-:W-:Y:S01]  /*25d0*/  FFMA R60, R44.reuse, R63, R76 ;  /* 0x0000003f2c3c7223 */ /* 0x040fe2000000004c */
[C---:B------:R-:W-:Y:S01]  /*25e0*/  FFMA R61, R63.reuse, R45, R12 ;  /* 0x0000002d3f3d7223 */ /* 0x040fe2000000000c */
[-C--:B------:R-:W-:Y:S01]  /*25f0*/  FFMA R62, R63, R46.reuse, R89 ;  /* 0x0000002e3f3e7223 */ /* 0x080fe20000000059 */
        /* <DEDUP_REMOVED lines=9> */
[----:B------:R-:W-:Y:S01]  /*2690*/  FFMA R43, R71, R35, R68 ;  /* 0x00000023472b7223 */ /* 0x000fe20000000044 */
[-C--:B------:R-:W-:Y:S01]  /*26a0*/  FFMA R95, R95, R47.reuse, R102 ;  /* 0x0000002f5f5f7223 */ /* 0x080fe20000000066 */
[-C--:B------:R-:W-:Y:S01]  /*26b0*/  FFMA R63, R63, R47.reuse, R91 ;  /* 0x0000002f3f3f7223 */ /* 0x080fe2000000005b */
[-C--:B------:R-:W-:Y:S01]  /*26c0*/  FFMA R67, R67, R47.reuse, R115 ;  /* 0x0000002f43437223 */ /* 0x080fe20000000073 */
[----:B------:R-:W-:Y:S01]  /*26d0*/  FFMA R19, R19, R47, R118 ;  /* 0x0000002f13137223 */ /* 0x000fe20000000076 */
[C---:B------:R-:W-:Y:S01]  /*26e0*/  FFMA R12, R44.reuse, R71, R117 ;  /* 0x000000472c0c7223 */ /* 0x040fe20000000075 */
[C---:B------:R-:W-:Y:S01]  /*26f0*/  FFMA R13, R71.reuse, R45, R116 ;  /* 0x0000002d470d7223 */ /* 0x040fe20000000074 */
[CC--:B------:R-:W-:Y:S01]  /*2700*/  FFMA R14, R71.reuse, R46.reuse, R80 ;  /* 0x0000002e470e7223 */ /* 0x0c0fe20000000050 */
[-C--:B------:R-:W-:Y:S01]  /*2710*/  FFMA R15, R71, R47.reuse, R70 ;  /* 0x0000002f470f7223 */ /* 0x080fe20000000046 */
[----:B------:R-:W-:Y:S01]  /*2720*/  FFMA R55, R55, R47, R120 ;  /* 0x0000002f37377223 */ /* 0x000fe20000000078 */
[C---:B------:R-:W-:Y:S01]  /*2730*/  FFMA R35, R23.reuse, R35, R78 ;  /* 0x0000002317237223 */ /* 0x040fe2000000004e */
[----:B------:R-:W-:Y:S01]  /*2740*/  FFMA R44, R44, R23, R74 ;  /* 0x000000172c2c7223 */ /* 0x000fe2000000004a */
[C---:B------:R-:W-:Y:S01]  /*2750*/  FFMA R45, R23.reuse, R45, R121 ;  /* 0x0000002d172d7223 */ /* 0x040fe20000000079 */
[C---:B------:R-:W-:Y:S01]  /*2760*/  FFMA R46, R23.reuse, R46, R73 ;  /* 0x0000002e172e7223 */ /* 0x040fe20000000049 */
[----:B------:R-:W-:Y:S01]  /*2770*/  FFMA R47, R23, R47, R77 ;  /* 0x0000002f172f7223 */ /* 0x000fe2000000004d */
[----:B------:R-:W-:Y:S06]  /*2780*/  BAR.SYNC.DEFER_BLOCKING 0x0 ;  /* 0x0000000000007b1d */ /* 0x000fec0000010000 */
[----:B------:R-:W-:Y:S05]  /*2790*/  @!P0 BRA `(.L_x_1) ;  /* 0xffffffdc001c8947 */ /* 0x000fea000383ffff */
.L_x_0:
[----:B------:R-:W0:Y:S01]  /*27a0*/  LDC R0, c[0x0][0x384] ;  /* 0x0000e100ff007b82 */ /* 0x000e220000000800 */
[----:B------:R-:W-:Y:S01]  /*27b0*/  SHF.R.U32.HI R5, RZ, 0x4, R2 ;  /* 0x00000004ff057819 */ /* 0x000fe20000011602 */
[----:B------:R-:W1:Y:S01]  /*27c0*/  LDCU.64 UR4, c[0x0][0x3a0] ;  /* 0x00007400ff0477ac */ /* 0x000e620008000a00 */
[----:B------:R-:W-:-:S04]  /*27d0*/  SHF.L.U32 R2, R2, 0x3, RZ ;  /* 0x0000000302027819 */ /* 0x000fc800000006ff */
[----:B------:R-:W-:Y:S01]  /*27e0*/  LOP3.LUT R2, R2, 0x78, RZ, 0xc0, !PT ;  /* 0x0000007802027812 */ /* 0x000fe200078ec0ff */
[----:B0-----:R-:W-:Y:S02]  /*27f0*/  IMAD R5, R5, R0, RZ ;  /* 0x0000000005057224 */ /* 0x001fe400078e02ff */
[----:B------:R-:W-:-:S03]  /*2800*/  IMAD R76, R0, UR11, R3 ;  /* 0x0000000b004c7c24 */ /* 0x000fc6000f8e0203 */
[----:B------:R-:W-:Y:S02]  /*2810*/  LEA R5, R5, R2, 0x3 ;  /* 0x0000000205057211 */ /* 0x000fe400078e18ff */
[----:B------:R-:W-:Y:S02]  /*2820*/  SHF.L.U32 R76, R76, 0x7, RZ ;  /* 0x000000074c4c7819 */ /* 0x000fe400000006ff */
[----:B------:R-:W-:Y:S02]  /*2830*/  IADD3 R3, PT, PT, R5, R0, RZ ;  /* 0x0000000005037210 */ /* 0x000fe40007ffe0ff */
[C---:B------:R-:W-:Y:S02]  /*2840*/  IADD3 R4, P0, PT, R76.reuse, R5, RZ ;  /* 0x000000054c047210 */ /* 0x040fe40007f1e0ff */
[----:B------:R-:W-:Y:S02]  /*2850*/  IADD3 R7, PT, PT, R3, 0x4, RZ ;  /* 0x0000000403077810 */ /* 0x000fe40007ffe0ff */
[----:B------:R-:W-:-:S02]  /*2860*/  IADD3 R2, P1, PT, R76, R3, RZ ;  /* 0x000000034c027210 */ /* 0x000fc40007f3e0ff */
[----:B------:R-:W-:Y:S02]  /*2870*/  LEA.HI.X.SX32 R69, R5, RZ, 0x1, P0 ;  /* 0x000000ff05457211 */ /* 0x000fe400000f0eff */
[C---:B------:R-:W-:Y:S02]  /*2880*/  IADD3 R21, PT, PT, R3.reuse, R0, RZ ;  /* 0x0000000003157210 */ /* 0x040fe40007ffe0ff */
[----:B-1----:R-:W-:Y:S02]  /*2890*/  LEA R78, P0, R4, UR4, 0x2 ;  /* 0x00000004044e7c11 */ /* 0x002fe4000f8010ff */
[----:B------:R-:W-:Y:S02]  /*28a0*/  IADD3 R5, P2, PT, R76, R7, RZ ;  /* 0x000000074c057210 */ /* 0x000fe40007f5e0ff */
[----:B------:R-:W-:Y:S02]  /*28b0*/  LEA.HI.X.SX32 R23, R3, RZ, 0x1, P1 ;  /* 0x000000ff03177211 */ /* 0x000fe400008f0eff */
[----:B------:R-:W-:-:S02]  /*28c0*/  LEA R70, P1, R2, UR4, 0x2 ;  /* 0x0000000402467c11 */ /* 0x000fc4000f8210ff */
[----:B------:R-:W-:Y:S02]  /*28d0*/  LEA.HI.X R79, R4, UR5, R69, 0x2, P0 ;  /* 0x00000005044f7c11 */ /* 0x000fe400080f1445 */
[----:B------:R-:W-:Y:S02]  /*28e0*/  IADD3 R3, P3, PT, R76, R21, RZ ;  /* 0x000000154c037210 */ /* 0x000fe40007f7e0ff */
[----:B------:R-:W-:Y:S01]  /*28f0*/  LEA.HI.X.SX32 R6, R7, RZ, 0x1, P2 ;  /* 0x000000ff07067211 */ /* 0x000fe200010f0eff */
[----:B------:R-:W-:Y:S01]  /*2900*/  STG.E.128 desc[UR8][R78.64], R96 ;  /* 0x000000604e007986 */ /* 0x000fe2000c101d08 */
[----:B------:R-:W-:Y:S02]  /*2910*/  LEA R68, P0, R5, UR4, 0x2 ;  /* 0x0000000405447c11 */ /* 0x000fe4000f8010ff */
[----:B------:R-:W-:Y:S01]  /*2920*/  IADD3 R7, PT, PT, R7, R0, RZ ;  /* 0x0000000007077210 */ /* 0x000fe20007ffe0ff */
[----:B------:R0:W-:Y:S01]  /*2930*/  STG.E.128 desc[UR8][R78.64+0x10], R92 ;  /* 0x0000105c4e007986 */ /* 0x0001e2000c101d08 */
[----:B------:R-:W-:-:S02]  /*2940*/  LEA.HI.X R71, R2, UR5, R23, 0x2, P1 ;  /* 0x0000000502477c11 */ /* 0x000fc400088f1417 */
[----:B------:R-:W-:Y:S02]  /*2950*/  LEA.HI.X.SX32 R4, R21, RZ, 0x1, P3 ;  /* 0x000000ff15047211 */ /* 0x000fe400018f0eff */
[----:B------:R-:W-:Y:S01]  /*2960*/  LEA R2, P1, R3, UR4, 0x2 ;  /* 0x0000000403027c11 */ /* 0x000fe2000f8210ff */
[----:B------:R1:W-:Y:S01]  /*2970*/  STG.E.128 desc[UR8][R70.64], R56 ;  /* 0x0000003846007986 */ /* 0x0003e2000c101d08 */
[-C--:B------:R-:W-:Y:S02]  /*2980*/  IADD3 R21, PT, PT, R21, R0.reuse, RZ ;  /* 0x0000000015157210 */ /* 0x080fe40007ffe0ff */
[----:B------:R-:W-:Y:S02]  /*2990*/  LEA.HI.X R69, R5, UR5, R6, 0x2, P0 ;  /* 0x0000000505457c11 */ /* 0x000fe400080f1406 */
[----:B------:R-:W-:Y:S02]  /*29a0*/  IADD3 R23, P0, PT, R76, R7, RZ ;  /* 0x000000074c177210 */ /* 0x000fe40007f1e0ff */
[----:B------:R-:W-:Y:S01]  /*29b0*/  IADD3 R73, PT, PT, R7, R0, RZ ;  /* 0x0000000007497210 */ /* 0x000fe20007ffe0ff */
[----:B------:R-:W-:Y:S01]  /*29c0*/  STG.E.128 desc[UR8][R68.64], R24 ;  /* 0x0000001844007986 */ /* 0x000fe2000c101d08 */
[----:B------:R-:W-:-:S02]  /*29d0*/  LEA.HI.X R3, R3, UR5, R4, 0x2, P1 ;  /* 0x0000000503037c11 */ /* 0x000fc400088f1404 */
[C---:B------:R-:W-:Y:S02]  /*29e0*/  IADD3 R77, P1, PT, R76.reuse, R21, RZ ;  /* 0x000000154c4d7210 */ /* 0x040fe40007f3e0ff */
[----:B------:R-:W-:Y:S01]  /*29f0*/  IADD3 R75, PT, PT, R21, R0, RZ ;  /* 0x00000000154b7210 */ /* 0x000fe20007ffe0ff */
[----:B------:R-:W-:Y:S01]  /*2a00*/  STG.E.128 desc[UR8][R2.64], R28 ;  /* 0x0000001c02007986 */ /* 0x000fe2000c101d08 */
[----:B------:R-:W-:Y:S02]  /*2a10*/  LEA.HI.X.SX32 R82, R7, RZ, 0x1, P0 ;  /* 0x000000ff07527211 */ /* 0x000fe400000f0eff */
[C---:B------:R-:W-:Y:S02]  /*2a20*/  IADD3 R7, P3, PT, R76.reuse, R73, RZ ;  /* 0x000000494c077210 */ /* 0x040fe40007f7e0ff */
[----:B------:R-:W-:Y:S02]  /*2a30*/  LEA.HI.X.SX32 R80, R21, RZ, 0x1, P1 ;  /* 0x000000ff15507211 */ /* 0x000fe400008f0eff */
[----:B------:R-:W-:-:S02]  /*2a40*/  IADD3 R5, P1, PT, R76, R75, RZ ;  /* 0x0000004b4c057210 */ /* 0x000fc40007f3e0ff */
[----:B------:R-:W-:Y:S02]  /*2a50*/  LEA R22, P0, R23, UR4, 0x2 ;  /* 0x0000000417167c11 */ /* 0x000fe4000f8010ff */
[C---:B------:R-:W-:Y:S02]  /*2a60*/  LEA.HI.X.SX32 R74, R73.reuse, RZ, 0x1, P3 ;  /* 0x000000ff494a7211 */ /* 0x040fe400018f0eff */
[----:B------:R-:W-:Y:S02]  /*2a70*/  IADD3 R73, PT, PT, R73, R0, RZ ;  /* 0x0000000049497210 */ /* 0x000fe40007ffe0ff */
[----:B------:R-:W-:Y:S02]  /*2a80*/  LEA R20, P2, R77, UR4, 0x2 ;  /* 0x000000044d147c11 */ /* 0x000fe4000f8410ff */
[----:B------:R-:W-:Y:S02]  /*2a90*/  LEA.HI.X.SX32 R72, R75, RZ, 0x1, P1 ;  /* 0x000000ff4b487211 */ /* 0x000fe400008f0eff */
[----:B------:R-:W-:-:S02]  /*2aa0*/  LEA R4, P1, R5, UR4, 0x2 ;  /* 0x0000000405047c11 */ /* 0x000fc4000f8210ff */
[----:B------:R-:W-:Y:S02]  /*2ab0*/  LEA.HI.X R23, R23, UR5, R82, 0x2, P0 ;  /* 0x0000000517177c11 */ /* 0x000fe400080f1452 */
[-C--:B------:R-:W-:Y:S02]  /*2ac0*/  IADD3 R75, PT, PT, R75, R0.reuse, RZ ;  /* 0x000000004b4b7210 */ /* 0x080fe40007ffe0ff */
[----:B------:R-:W-:Y:S01]  /*2ad0*/  IADD3 R82, P0, PT, R76, R73, RZ ;  /* 0x000000494c527210 */ /* 0x000fe20007f1e0ff */
[----:B------:R-:W-:Y:S01]  /*2ae0*/  STG.E.128 desc[UR8][R22.64], R60 ;  /* 0x0000003c16007986 */ /* 0x000fe2000c101d08 */
[----:B------:R-:W-:Y:S02]  /*2af0*/  LEA.HI.X R21, R77, UR5, R80, 0x2, P2 ;  /* 0x000000054d157c11 */ /* 0x000fe400090f1450 */
[----:B------:R-:W-:Y:S02]  /*2b00*/  LEA.HI.X R5, R5, UR5, R72, 0x2, P1 ;  /* 0x0000000505057c11 */ /* 0x000fe400088f1448 */
[----:B------:R-:W-:Y:S01]  /*2b10*/  IADD3 R77, PT, PT, R73, R0, RZ ;  /* 0x00000000494d7210 */ /* 0x000fe20007ffe0ff */
[----:B------:R-:W-:Y:S01]  /*2b20*/  STG.E.128 desc[UR8][R20.64], R8 ;  /* 0x0000000814007986 */ /* 0x000fe2000c101d08 */
[----:B------:R-:W-:-:S02]  /*2b30*/  LEA R6, P3, R7, UR4, 0x2 ;  /* 0x0000000407067c11 */ /* 0x000fc4000f8610ff */
[----:B------:R-:W-:Y:S02]  /*2b40*/  IADD3 R80, P1, PT, R76, R75, RZ ;  /* 0x0000004b4c507210 */ /* 0x000fe40007f3e0ff */
[----:B------:R-:W-:Y:S02]  /*2b50*/  LEA.HI.X.SX32 R73, R73, RZ, 0x1, P0 ;  /* 0x000000ff49497211 */ /* 0x000fe400000f0eff */
[----:B------:R-:W-:Y:S02]  /*2b60*/  LEA R72, P0, R82, UR4, 0x2 ;  /* 0x0000000452487c11 */ /* 0x000fe4000f8010ff */
[----:B------:R-:W-:Y:S02]  /*2b70*/  LEA.HI.X R7, R7, UR5, R74, 0x2, P3 ;  /* 0x0000000507077c11 */ /* 0x000fe400098f144a */
[----:B------:R-:W-:Y:S02]  /*2b80*/  LEA.HI.X.SX32 R81, R75, RZ, 0x1, P1 ;  /* 0x000000ff4b517211 */ /* 0x000fe400008f0eff */
[----:B------:R-:W-:Y:S01]  /*2b90*/  LEA R74, P1, R80, UR4, 0x2 ;  /* 0x00000004504a7c11 */ /* 0x000fe2000f8210ff */
[----:B------:R-:W-:Y:S01]  /*2ba0*/  STG.E.128 desc[UR8][R6.64], R64 ;  /* 0x0000004006007986 */ /* 0x000fe2000c101d08 */
[----:B------:R-:W-:-:S02]  /*2bb0*/  LEA.HI.X R73, R82, UR5, R73, 0x2, P0 ;  /* 0x0000000552497c11 */ /* 0x000fc400080f1449 */
[----:B------:R-:W-:Y:S01]  /*2bc0*/  IADD3 R83, PT, PT, R75, R0, RZ ;  /* 0x000000004b537210 */ /* 0x000fe20007ffe0ff */
[----:B------:R-:W-:Y:S01]  /*2bd0*/  STG.E.128 desc[UR8][R4.64], R48 ;  /* 0x0000003004007986 */ /* 0x000fe2000c101d08 */
[----:B------:R-:W-:Y:S02]  /*2be0*/  IADD3 R84, P0, PT, R76, R77, RZ ;  /* 0x0000004d4c547210 */ /* 0x000fe40007f1e0ff */
[----:B------:R-:W-:Y:S01]  /*2bf0*/  LEA.HI.X R75, R80, UR5, R81, 0x2, P1 ;  /* 0x00000005504b7c11 */ /* 0x000fe200088f1451 */
[----:B------:R-:W-:Y:S01]  /*2c00*/  STG.E.128 desc[UR8][R72.64], R16 ;  /* 0x0000001048007986 */ /* 0x000fe2000c101d08 */
[----:B------:R-:W-:Y:S02]  /*2c10*/  IADD3 R81, P1, PT, R76, R83, RZ ;  /* 0x000000534c517210 */ /* 0x000fe40007f3e0ff */
[----:B0-----:R-:W-:Y:S01]  /*2c20*/  LEA.HI.X.SX32 R79, R77, RZ, 0x1, P0 ;  /* 0x000000ff4d4f7211 */ /* 0x001fe200000f0eff */
[----:B------:R-:W-:Y:S01]  /*2c30*/  STG.E.128 desc[UR8][R74.64], R40 ;  /* 0x000000284a007986 */ /* 0x000fe2000c101d08 */
[----:B------:R-:W-:-:S02]  /*2c40*/  LEA R78, P0, R84, UR4, 0x2 ;  /* 0x00000004544e7c11 */ /* 0x000fc4000f8010ff */
[-C--:B------:R-:W-:Y:S02]  /*2c50*/  IADD3 R77, PT, PT, R77, R0.reuse, RZ ;  /* 0x000000004d4d7210 */ /* 0x080fe40007ffe0ff */
[----:B------:R-:W-:Y:S02]  /*2c60*/  LEA.HI.X.SX32 R82, R83, RZ, 0x1, P1 ;  /* 0x000000ff53527211 */ /* 0x000fe400008f0eff */
[----:B------:R-:W-:Y:S02]  /*2c70*/  LEA R80, P1, R81, UR4, 0x2 ;  /* 0x0000000451507c11 */ /* 0x000fe4000f8210ff */
[----:B------:R-:W-:Y:S02]  /*2c80*/  LEA.HI.X R79, R84, UR5, R79, 0x2, P0 ;  /* 0x00000005544f7c11 */ /* 0x000fe400080f144f */
[-C--:B------:R-:W-:Y:S02]  /*2c90*/  IADD3 R83, PT, PT, R83, R0.reuse, RZ ;  /* 0x0000000053537210 */ /* 0x080fe40007ffe0ff */
[----:B------:R-:W-:Y:S01]  /*2ca0*/  IADD3 R84, P0, PT, R76, R77, RZ ;  /* 0x0000004d4c547210 */ /* 0x000fe20007f1e0ff */
[----:B------:R-:W-:Y:S01]  /*2cb0*/  STG.E.128 desc[UR8][R78.64], R12 ;  /* 0x0000000c4e007986 */ /* 0x000fe2000c101d08 */
[----:B------:R-:W-:-:S02]  /*2cc0*/  IADD3 R85, PT, PT, R77, R0, RZ ;  /* 0x000000004d557210 */ /* 0x000fc40007ffe0ff */
[----:B------:R-:W-:Y:S02]  /*2cd0*/  LEA.HI.X R81, R81, UR5, R82, 0x2, P1 ;  /* 0x0000000551517c11 */ /* 0x000fe400088f1452 */
[----:B------:R-:W-:Y:S02]  /*2ce0*/  IADD3 R0, P1, PT, R76, R83, RZ ;  /* 0x000000534c007210 */ /* 0x000fe40007f3e0ff */
[----:B------:R-:W-:Y:S01]  /*2cf0*/  LEA.HI.X.SX32 R77, R77, RZ, 0x1, P0 ;  /* 0x000000ff4d4d7211 */ /* 0x000fe200000f0eff */
[----:B------:R-:W-:Y:S01]  /*2d00*/  STG.E.128 desc[UR8][R80.64], R36 ;  /* 0x0000002450007986 */ /* 0x000fe2000c101d08 */
[----:B------:R-:W-:Y:S02]  /*2d10*/  LEA R82, P0, R84, UR4, 0x2 ;  /* 0x0000000454527c11 */ /* 0x000fe4000f8010ff */
[----:B------:R-:W-:Y:S02]  /*2d20*/  IADD3 R76, P2, PT, R76, R85, RZ ;  /* 0x000000554c4c7210 */ /* 0x000fe40007f5e0ff */
[----:B-1----:R-:W-:-:S02]  /*2d30*/  LEA.HI.X.SX32 R57, R83, RZ, 0x1, P1 ;  /* 0x000000ff53397211 */ /* 0x002fc400008f0eff */
[----:B------:R-:W-:Y:S02]  /*2d40*/  LEA R56, P1, R0, UR4, 0x2 ;  /* 0x0000000400387c11 */ /* 0x000fe4000f8210ff */
[----:B------:R-:W-:Y:S02]  /*2d50*/  LEA.HI.X R83, R84, UR5, R77, 0x2, P0 ;  /* 0x0000000554537c11 */ /* 0x000fe400080f144d */
[----:B------:R-:W-:Y:S02]  /*2d60*/  LEA.HI.X.SX32 R85, R85, RZ, 0x1, P2 ;  /* 0x000000ff55557211 */ /* 0x000fe400010f0eff */
[----:B------:R-:W-:Y:S01]  /*2d70*/  LEA R58, P0, R76, UR4, 0x2 ;  /* 0x000000044c3a7c11 */ /* 0x000fe2000f8010ff */
[----:B------:R-:W-:Y:S01]  /*2d80*/  STG.E.128 desc[UR8][R82.64], R52 ;  /* 0x0000003452007986 */ /* 0x000fe2000c101d08 */
[----:B------:R-:W-:Y:S02]  /*2d90*/  LEA.HI.X R57, R0, UR5, R57, 0x2, P1 ;  /* 0x0000000500397c11 */ /* 0x000fe400088f1439 */
[----:B------:R-:W-:-:S03]  /*2da0*/  LEA.HI.X R59, R76, UR5, R85, 0x2, P0 ;  /* 0x000000054c3b7c11 */ /* 0x000fc600080f1455 */
[----:B------:R-:W-:Y:S04]  /*2db0*/  STG.E.128 desc[UR8][R56.64], R32 ;  /* 0x0000002038007986 */ /* 0x000fe8000c101d08 */
[----:B------:R-:W-:Y:S01]  /*2dc0*/  STG.E.128 desc[UR8][R58.64], R44 ;  /* 0x0000002c3a007986 */ /* 0x000fe2000c101d08 */
[----:B------:R-:W-:Y:S05]  /*2dd0*/  EXIT ;  /* 0x000000000000794d */ /* 0x000fea0003800000 */
.L_x_2:
[----:B------:R-:W-:-:S00]  /*2de0*/  BRA `(.L_x_2) ;  /* 0xfffffffc00fc7947 */ /* 0x000fc0000383ffff */
[----:B------:R-:W-:-:S00]  /*2df0*/  NOP ;  /* 0x0000000000007918 */ /* 0x000fc00000000000 */
        /* <DEDUP_REMOVED lines=8> */
.L_x_3:


//--------------------- .nv.shared._Z12sgemmKernel2iiiPfS_S_ --------------------------
	.section	.nv.shared._Z12sgemmKernel2iiiPfS_S_,"aw",@nobits
	.sectionflags	@""
	.align	4
.nv.shared._Z12sgemmKernel2iiiPfS_S_:
	.zero		9216


//--------------------- .nv.shared.reserved.0     --------------------------
	.section	.nv.shared.reserved.0,"aw",@nobits
	.weak		__nv_reservedSMEM_offset_0_alias
	.size		__nv_reservedSMEM_offset_0_alias, 0, 64
	.other		__nv_reservedSMEM_offset_0_alias,@"STO_CUDA_RESERVED_SHARED STV_DEFAULT"
__nv_reservedSMEM_offset_0_alias:
	.zero		0
	.zero		64


//--------------------- .nv.constant0._Z12sgemmKernel2iiiPfS_S_ --------------------------
	.section	.nv.constant0._Z12sgemmKernel2iiiPfS_S_,"a",@progbits
	.sectionflags	@""
	.align	4
.nv.constant0._Z12sgemmKernel2iiiPfS_S_:
	.zero		936


//--------------------- SYMBOLS --------------------------

	.type		.nv.reservedSmem.offset0,@object
	.size		.nv.reservedSmem.offset0,0x4
	.type		.nv.reservedSmem.cap,@object
	.size		.nv.reservedSmem.cap,0x4
